//
// Generated by NVIDIA NVVM Compiler
//
// Compiler Build ID: CL-36424714
// Cuda compilation tools, release 13.0, V13.0.88
// Based on NVVM 20.0.0
//

.version 9.0
.target sm_100
.address_size 64

	// .globl	_Z10matrix_mul6matrixS_S_
// _ZZ10matrix_mul6matrixS_S_E4Asub has been demoted
// _ZZ10matrix_mul6matrixS_S_E4Bsub has been demoted

.visible .entry _Z10matrix_mul6matrixS_S_(
	.param .align 8 .b8 _Z10matrix_mul6matrixS_S__param_0[16],
	.param .align 8 .b8 _Z10matrix_mul6matrixS_S__param_1[16],
	.param .align 8 .b8 _Z10matrix_mul6matrixS_S__param_2[16]
)
{
	.reg .pred 	%p<8>;
	.reg .b32 	%r<473>;
	.reg .b64 	%rd<33>;
	// demoted variable
	.shared .align 4 .b8 _ZZ10matrix_mul6matrixS_S_E4Asub[1024];
	// demoted variable
	.shared .align 4 .b8 _ZZ10matrix_mul6matrixS_S_E4Bsub[1024];
	ld.param.u64 	%rd3, [_Z10matrix_mul6matrixS_S__param_2];
	ld.param.u64 	%rd2, [_Z10matrix_mul6matrixS_S__param_1];
	ld.param.v2.u32 	{%r43, %r44}, [_Z10matrix_mul6matrixS_S__param_0+8];
	ld.param.u64 	%rd1, [_Z10matrix_mul6matrixS_S__param_0];
	ld.param.v2.u32 	{%r45, %r46}, [_Z10matrix_mul6matrixS_S__param_1+8];
	ld.param.v2.u32 	{%r47, %r48}, [_Z10matrix_mul6matrixS_S__param_2+8];
	mov.u32 	%r50, %ntid.x;
	mov.u32 	%r51, %ctaid.x;
	mov.u32 	%r3, %tid.x;
	mad.lo.s32 	%r4, %r50, %r51, %r3;
	mov.u32 	%r52, %ntid.y;
	mov.u32 	%r53, %ctaid.y;
	mul.lo.s32 	%r5, %r52, %r53;
	mov.u32 	%r6, %tid.y;
	add.s32 	%r7, %r5, %r6;
	shr.s32 	%r54, %r45, 31;
	shr.u32 	%r55, %r54, 28;
	add.s32 	%r56, %r45, %r55;
	shr.s32 	%r8, %r56, 4;
	setp.lt.s32 	%p1, %r45, 16;
	mov.b32 	%r472, 0;
	@%p1 bra 	$L__BB0_9;
	shl.b32 	%r59, %r3, 6;
	mov.u32 	%r60, _ZZ10matrix_mul6matrixS_S_E4Asub;
	add.s32 	%r9, %r60, %r59;
	mul.lo.s32 	%r10, %r45, %r4;
	add.s32 	%r61, %r8, -1;
	setp.lt.u32 	%p2, %r61, 3;
	mov.b32 	%r470, 0;
	mov.u32 	%r472, %r470;
	@%p2 bra 	$L__BB0_4;
	and.b32  	%r63, %r8, 134217724;
	neg.s32 	%r464, %r63;
	add.s32 	%r64, %r3, 48;
	mad.lo.s32 	%r463, %r47, %r64, %r7;
	add.s32 	%r65, %r3, 32;
	mad.lo.s32 	%r462, %r47, %r65, %r7;
	add.s32 	%r66, %r3, 16;
	mad.lo.s32 	%r461, %r47, %r66, %r7;
	mad.lo.s32 	%r67, %r47, %r3, %r6;
	add.s32 	%r460, %r67, %r5;
	add.s32 	%r459, %r6, %r10;
	mov.b32 	%r472, 0;
$L__BB0_3:
	.pragma "nounroll";
	and.b32  	%r470, %r8, 134217724;
	cvta.to.global.u64 	%rd4, %rd2;
	mul.wide.s32 	%rd5, %r459, 4;
	add.s64 	%rd6, %rd4, %rd5;
	ld.global.u32 	%r68, [%rd6];
	shl.b32 	%r69, %r6, 2;
	add.s32 	%r70, %r9, %r69;
	st.shared.u32 	[%r70], %r68;
	cvta.to.global.u64 	%rd7, %rd3;
	mul.wide.s32 	%rd8, %r460, 4;
	add.s64 	%rd9, %rd7, %rd8;
	ld.global.u32 	%r71, [%rd9];
	shl.b32 	%r72, %r3, 6;
	mov.u32 	%r73, _ZZ10matrix_mul6matrixS_S_E4Bsub;
	add.s32 	%r74, %r73, %r69;
	add.s32 	%r75, %r74, %r72;
	st.shared.u32 	[%r75], %r71;
	bar.sync 	0;
	ld.shared.u32 	%r76, [%r9];
	ld.shared.u32 	%r77, [%r74];
	mad.lo.s32 	%r78, %r77, %r76, %r472;
	ld.shared.u32 	%r79, [%r9+4];
	ld.shared.u32 	%r80, [%r74+64];
	mad.lo.s32 	%r81, %r80, %r79, %r78;
	ld.shared.u32 	%r82, [%r9+8];
	ld.shared.u32 	%r83, [%r74+128];
	mad.lo.s32 	%r84, %r83, %r82, %r81;
	ld.shared.u32 	%r85, [%r9+12];
	ld.shared.u32 	%r86, [%r74+192];
	mad.lo.s32 	%r87, %r86, %r85, %r84;
	ld.shared.u32 	%r88, [%r9+16];
	ld.shared.u32 	%r89, [%r74+256];
	mad.lo.s32 	%r90, %r89, %r88, %r87;
	ld.shared.u32 	%r91, [%r9+20];
	ld.shared.u32 	%r92, [%r74+320];
	mad.lo.s32 	%r93, %r92, %r91, %r90;
	ld.shared.u32 	%r94, [%r9+24];
	ld.shared.u32 	%r95, [%r74+384];
	mad.lo.s32 	%r96, %r95, %r94, %r93;
	ld.shared.u32 	%r97, [%r9+28];
	ld.shared.u32 	%r98, [%r74+448];
	mad.lo.s32 	%r99, %r98, %r97, %r96;
	ld.shared.u32 	%r100, [%r9+32];
	ld.shared.u32 	%r101, [%r74+512];
	mad.lo.s32 	%r102, %r101, %r100, %r99;
	ld.shared.u32 	%r103, [%r9+36];
	ld.shared.u32 	%r104, [%r74+576];
	mad.lo.s32 	%r105, %r104, %r103, %r102;
	ld.shared.u32 	%r106, [%r9+40];
	ld.shared.u32 	%r107, [%r74+640];
	mad.lo.s32 	%r108, %r107, %r106, %r105;
	ld.shared.u32 	%r109, [%r9+44];
	ld.shared.u32 	%r110, [%r74+704];
	mad.lo.s32 	%r111, %r110, %r109, %r108;
	ld.shared.u32 	%r112, [%r9+48];
	ld.shared.u32 	%r113, [%r74+768];
	mad.lo.s32 	%r114, %r113, %r112, %r111;
	ld.shared.u32 	%r115, [%r9+52];
	ld.shared.u32 	%r116, [%r74+832];
	mad.lo.s32 	%r117, %r116, %r115, %r114;
	ld.shared.u32 	%r118, [%r9+56];
	ld.shared.u32 	%r119, [%r74+896];
	mad.lo.s32 	%r120, %r119, %r118, %r117;
	ld.shared.u32 	%r121, [%r9+60];
	ld.shared.u32 	%r122, [%r74+960];
	mad.lo.s32 	%r123, %r122, %r121, %r120;
	bar.sync 	0;
	ld.global.u32 	%r124, [%rd6+64];
	st.shared.u32 	[%r70], %r124;
	mul.wide.s32 	%rd10, %r461, 4;
	add.s64 	%rd11, %rd7, %rd10;
	ld.global.u32 	%r125, [%rd11];
	st.shared.u32 	[%r75], %r125;
	bar.sync 	0;
	ld.shared.u32 	%r126, [%r9];
	ld.shared.u32 	%r127, [%r74];
	mad.lo.s32 	%r128, %r127, %r126, %r123;
	ld.shared.u32 	%r129, [%r9+4];
	ld.shared.u32 	%r130, [%r74+64];
	mad.lo.s32 	%r131, %r130, %r129, %r128;
	ld.shared.u32 	%r132, [%r9+8];
	ld.shared.u32 	%r133, [%r74+128];
	mad.lo.s32 	%r134, %r133, %r132, %r131;
	ld.shared.u32 	%r135, [%r9+12];
	ld.shared.u32 	%r136, [%r74+192];
	mad.lo.s32 	%r137, %r136, %r135, %r134;
	ld.shared.u32 	%r138, [%r9+16];
	ld.shared.u32 	%r139, [%r74+256];
	mad.lo.s32 	%r140, %r139, %r138, %r137;
	ld.shared.u32 	%r141, [%r9+20];
	ld.shared.u32 	%r142, [%r74+320];
	mad.lo.s32 	%r143, %r142, %r141, %r140;
	ld.shared.u32 	%r144, [%r9+24];
	ld.shared.u32 	%r145, [%r74+384];
	mad.lo.s32 	%r146, %r145, %r144, %r143;
	ld.shared.u32 	%r147, [%r9+28];
	ld.shared.u32 	%r148, [%r74+448];
	mad.lo.s32 	%r149, %r148, %r147, %r146;
	ld.shared.u32 	%r150, [%r9+32];
	ld.shared.u32 	%r151, [%r74+512];
	mad.lo.s32 	%r152, %r151, %r150, %r149;
	ld.shared.u32 	%r153, [%r9+36];
	ld.shared.u32 	%r154, [%r74+576];
	mad.lo.s32 	%r155, %r154, %r153, %r152;
	ld.shared.u32 	%r156, [%r9+40];
	ld.shared.u32 	%r157, [%r74+640];
	mad.lo.s32 	%r158, %r157, %r156, %r155;
	ld.shared.u32 	%r159, [%r9+44];
	ld.shared.u32 	%r160, [%r74+704];
	mad.lo.s32 	%r161, %r160, %r159, %r158;
	ld.shared.u32 	%r162, [%r9+48];
	ld.shared.u32 	%r163, [%r74+768];
	mad.lo.s32 	%r164, %r163, %r162, %r161;
	ld.shared.u32 	%r165, [%r9+52];
	ld.shared.u32 	%r166, [%r74+832];
	mad.lo.s32 	%r167, %r166, %r165, %r164;
	ld.shared.u32 	%r168, [%r9+56];
	ld.shared.u32 	%r169, [%r74+896];
	mad.lo.s32 	%r170, %r169, %r168, %r167;
	ld.shared.u32 	%r171, [%r9+60];
	ld.shared.u32 	%r172, [%r74+960];
	mad.lo.s32 	%r173, %r172, %r171, %r170;
	bar.sync 	0;
	ld.global.u32 	%r174, [%rd6+128];
	st.shared.u32 	[%r70], %r174;
	mul.wide.s32 	%rd12, %r462, 4;
	add.s64 	%rd13, %rd7, %rd12;
	ld.global.u32 	%r175, [%rd13];
	st.shared.u32 	[%r75], %r175;
	bar.sync 	0;
	ld.shared.u32 	%r176, [%r9];
	ld.shared.u32 	%r177, [%r74];
	mad.lo.s32 	%r178, %r177, %r176, %r173;
	ld.shared.u32 	%r179, [%r9+4];
	ld.shared.u32 	%r180, [%r74+64];
	mad.lo.s32 	%r181, %r180, %r179, %r178;
	ld.shared.u32 	%r182, [%r9+8];
	ld.shared.u32 	%r183, [%r74+128];
	mad.lo.s32 	%r184, %r183, %r182, %r181;
	ld.shared.u32 	%r185, [%r9+12];
	ld.shared.u32 	%r186, [%r74+192];
	mad.lo.s32 	%r187, %r186, %r185, %r184;
	ld.shared.u32 	%r188, [%r9+16];
	ld.shared.u32 	%r189, [%r74+256];
	mad.lo.s32 	%r190, %r189, %r188, %r187;
	ld.shared.u32 	%r191, [%r9+20];
	ld.shared.u32 	%r192, [%r74+320];
	mad.lo.s32 	%r193, %r192, %r191, %r190;
	ld.shared.u32 	%r194, [%r9+24];
	ld.shared.u32 	%r195, [%r74+384];
	mad.lo.s32 	%r196, %r195, %r194, %r193;
	ld.shared.u32 	%r197, [%r9+28];
	ld.shared.u32 	%r198, [%r74+448];
	mad.lo.s32 	%r199, %r198, %r197, %r196;
	ld.shared.u32 	%r200, [%r9+32];
	ld.shared.u32 	%r201, [%r74+512];
	mad.lo.s32 	%r202, %r201, %r200, %r199;
	ld.shared.u32 	%r203, [%r9+36];
	ld.shared.u32 	%r204, [%r74+576];
	mad.lo.s32 	%r205, %r204, %r203, %r202;
	ld.shared.u32 	%r206, [%r9+40];
	ld.shared.u32 	%r207, [%r74+640];
	mad.lo.s32 	%r208, %r207, %r206, %r205;
	ld.shared.u32 	%r209, [%r9+44];
	ld.shared.u32 	%r210, [%r74+704];
	mad.lo.s32 	%r211, %r210, %r209, %r208;
	ld.shared.u32 	%r212, [%r9+48];
	ld.shared.u32 	%r213, [%r74+768];
	mad.lo.s32 	%r214, %r213, %r212, %r211;
	ld.shared.u32 	%r215, [%r9+52];
	ld.shared.u32 	%r216, [%r74+832];
	mad.lo.s32 	%r217, %r216, %r215, %r214;
	ld.shared.u32 	%r218, [%r9+56];
	ld.shared.u32 	%r219, [%r74+896];
	mad.lo.s32 	%r220, %r219, %r218, %r217;
	ld.shared.u32 	%r221, [%r9+60];
	ld.shared.u32 	%r222, [%r74+960];
	mad.lo.s32 	%r223, %r222, %r221, %r220;
	bar.sync 	0;
	ld.global.u32 	%r224, [%rd6+192];
	st.shared.u32 	[%r70], %r224;
	mul.wide.s32 	%rd14, %r463, 4;
	add.s64 	%rd15, %rd7, %rd14;
	ld.global.u32 	%r225, [%rd15];
	st.shared.u32 	[%r75], %r225;
	bar.sync 	0;
	ld.shared.u32 	%r226, [%r9];
	ld.shared.u32 	%r227, [%r74];
	mad.lo.s32 	%r228, %r227, %r226, %r223;
	ld.shared.u32 	%r229, [%r9+4];
	ld.shared.u32 	%r230, [%r74+64];
	mad.lo.s32 	%r231, %r230, %r229, %r228;
	ld.shared.u32 	%r232, [%r9+8];
	ld.shared.u32 	%r233, [%r74+128];
	mad.lo.s32 	%r234, %r233, %r232, %r231;
	ld.shared.u32 	%r235, [%r9+12];
	ld.shared.u32 	%r236, [%r74+192];
	mad.lo.s32 	%r237, %r236, %r235, %r234;
	ld.shared.u32 	%r238, [%r9+16];
	ld.shared.u32 	%r239, [%r74+256];
	mad.lo.s32 	%r240, %r239, %r238, %r237;
	ld.shared.u32 	%r241, [%r9+20];
	ld.shared.u32 	%r242, [%r74+320];
	mad.lo.s32 	%r243, %r242, %r241, %r240;
	ld.shared.u32 	%r244, [%r9+24];
	ld.shared.u32 	%r245, [%r74+384];
	mad.lo.s32 	%r246, %r245, %r244, %r243;
	ld.shared.u32 	%r247, [%r9+28];
	ld.shared.u32 	%r248, [%r74+448];
	mad.lo.s32 	%r249, %r248, %r247, %r246;
	ld.shared.u32 	%r250, [%r9+32];
	ld.shared.u32 	%r251, [%r74+512];
	mad.lo.s32 	%r252, %r251, %r250, %r249;
	ld.shared.u32 	%r253, [%r9+36];
	ld.shared.u32 	%r254, [%r74+576];
	mad.lo.s32 	%r255, %r254, %r253, %r252;
	ld.shared.u32 	%r256, [%r9+40];
	ld.shared.u32 	%r257, [%r74+640];
	mad.lo.s32 	%r258, %r257, %r256, %r255;
	ld.shared.u32 	%r259, [%r9+44];
	ld.shared.u32 	%r260, [%r74+704];
	mad.lo.s32 	%r261, %r260, %r259, %r258;
	ld.shared.u32 	%r262, [%r9+48];
	ld.shared.u32 	%r263, [%r74+768];
	mad.lo.s32 	%r264, %r263, %r262, %r261;
	ld.shared.u32 	%r265, [%r9+52];
	ld.shared.u32 	%r266, [%r74+832];
	mad.lo.s32 	%r267, %r266, %r265, %r264;
	ld.shared.u32 	%r268, [%r9+56];
	ld.shared.u32 	%r269, [%r74+896];
	mad.lo.s32 	%r270, %r269, %r268, %r267;
	ld.shared.u32 	%r271, [%r9+60];
	ld.shared.u32 	%r272, [%r74+960];
	mad.lo.s32 	%r472, %r272, %r271, %r270;
	bar.sync 	0;
	add.s32 	%r464, %r464, 4;
	shl.b32 	%r273, %r47, 6;
	add.s32 	%r463, %r463, %r273;
	add.s32 	%r462, %r462, %r273;
	add.s32 	%r461, %r461, %r273;
	add.s32 	%r460, %r460, %r273;
	add.s32 	%r459, %r459, 64;
	setp.ne.s32 	%p3, %r464, 0;
	@%p3 bra 	$L__BB0_3;
$L__BB0_4:
	and.b32  	%r35, %r8, 3;
	setp.eq.s32 	%p4, %r35, 0;
	@%p4 bra 	$L__BB0_9;
	setp.eq.s32 	%p5, %r35, 1;
	@%p5 bra 	$L__BB0_7;
	shl.b32 	%r275, %r470, 4;
	add.s32 	%r276, %r275, %r6;
	add.s32 	%r277, %r275, %r3;
	mov.u32 	%r278, %ntid.x;
	mov.u32 	%r279, %ctaid.x;
	mad.lo.s32 	%r280, %r278, %r279, %r3;
	mad.lo.s32 	%r281, %r45, %r280, %r276;
	cvta.to.global.u64 	%rd16, %rd2;
	mul.wide.s32 	%rd17, %r281, 4;
	add.s64 	%rd18, %rd16, %rd17;
	ld.global.u32 	%r282, [%rd18];
	shl.b32 	%r283, %r6, 2;
	add.s32 	%r284, %r9, %r283;
	st.shared.u32 	[%r284], %r282;
	mad.lo.s32 	%r285, %r277, %r47, %r7;
	cvta.to.global.u64 	%rd19, %rd3;
	mul.wide.s32 	%rd20, %r285, 4;
	add.s64 	%rd21, %rd19, %rd20;
	ld.global.u32 	%r286, [%rd21];
	shl.b32 	%r287, %r3, 6;
	mov.u32 	%r288, _ZZ10matrix_mul6matrixS_S_E4Bsub;
	add.s32 	%r289, %r288, %r283;
	add.s32 	%r290, %r289, %r287;
	st.shared.u32 	[%r290], %r286;
	bar.sync 	0;
	ld.shared.u32 	%r291, [%r9];
	ld.shared.u32 	%r292, [%r289];
	mad.lo.s32 	%r293, %r292, %r291, %r472;
	ld.shared.u32 	%r294, [%r9+4];
	ld.shared.u32 	%r295, [%r289+64];
	mad.lo.s32 	%r296, %r295, %r294, %r293;
	ld.shared.u32 	%r297, [%r9+8];
	ld.shared.u32 	%r298, [%r289+128];
	mad.lo.s32 	%r299, %r298, %r297, %r296;
	ld.shared.u32 	%r300, [%r9+12];
	ld.shared.u32 	%r301, [%r289+192];
	mad.lo.s32 	%r302, %r301, %r300, %r299;
	ld.shared.u32 	%r303, [%r9+16];
	ld.shared.u32 	%r304, [%r289+256];
	mad.lo.s32 	%r305, %r304, %r303, %r302;
	ld.shared.u32 	%r306, [%r9+20];
	ld.shared.u32 	%r307, [%r289+320];
	mad.lo.s32 	%r308, %r307, %r306, %r305;
	ld.shared.u32 	%r309, [%r9+24];
	ld.shared.u32 	%r310, [%r289+384];
	mad.lo.s32 	%r311, %r310, %r309, %r308;
	ld.shared.u32 	%r312, [%r9+28];
	ld.shared.u32 	%r313, [%r289+448];
	mad.lo.s32 	%r314, %r313, %r312, %r311;
	ld.shared.u32 	%r315, [%r9+32];
	ld.shared.u32 	%r316, [%r289+512];
	mad.lo.s32 	%r317, %r316, %r315, %r314;
	ld.shared.u32 	%r318, [%r9+36];
	ld.shared.u32 	%r319, [%r289+576];
	mad.lo.s32 	%r320, %r319, %r318, %r317;
	ld.shared.u32 	%r321, [%r9+40];
	ld.shared.u32 	%r322, [%r289+640];
	mad.lo.s32 	%r323, %r322, %r321, %r320;
	ld.shared.u32 	%r324, [%r9+44];
	ld.shared.u32 	%r325, [%r289+704];
	mad.lo.s32 	%r326, %r325, %r324, %r323;
	ld.shared.u32 	%r327, [%r9+48];
	ld.shared.u32 	%r328, [%r289+768];
	mad.lo.s32 	%r329, %r328, %r327, %r326;
	ld.shared.u32 	%r330, [%r9+52];
	ld.shared.u32 	%r331, [%r289+832];
	mad.lo.s32 	%r332, %r331, %r330, %r329;
	ld.shared.u32 	%r333, [%r9+56];
	ld.shared.u32 	%r334, [%r289+896];
	mad.lo.s32 	%r335, %r334, %r333, %r332;
	ld.shared.u32 	%r336, [%r9+60];
	ld.shared.u32 	%r337, [%r289+960];
	mad.lo.s32 	%r338, %r337, %r336, %r335;
	bar.sync 	0;
	add.s32 	%r339, %r277, 16;
	ld.global.u32 	%r340, [%rd18+64];
	st.shared.u32 	[%r284], %r340;
	mad.lo.s32 	%r341, %r339, %r47, %r7;
	mul.wide.s32 	%rd22, %r341, 4;
	add.s64 	%rd23, %rd19, %rd22;
	ld.global.u32 	%r342, [%rd23];
	st.shared.u32 	[%r290], %r342;
	bar.sync 	0;
	ld.shared.u32 	%r343, [%r9];
	ld.shared.u32 	%r344, [%r289];
	mad.lo.s32 	%r345, %r344, %r343, %r338;
	ld.shared.u32 	%r346, [%r9+4];
	ld.shared.u32 	%r347, [%r289+64];
	mad.lo.s32 	%r348, %r347, %r346, %r345;
	ld.shared.u32 	%r349, [%r9+8];
	ld.shared.u32 	%r350, [%r289+128];
	mad.lo.s32 	%r351, %r350, %r349, %r348;
	ld.shared.u32 	%r352, [%r9+12];
	ld.shared.u32 	%r353, [%r289+192];
	mad.lo.s32 	%r354, %r353, %r352, %r351;
	ld.shared.u32 	%r355, [%r9+16];
	ld.shared.u32 	%r356, [%r289+256];
	mad.lo.s32 	%r357, %r356, %r355, %r354;
	ld.shared.u32 	%r358, [%r9+20];
	ld.shared.u32 	%r359, [%r289+320];
	mad.lo.s32 	%r360, %r359, %r358, %r357;
	ld.shared.u32 	%r361, [%r9+24];
	ld.shared.u32 	%r362, [%r289+384];
	mad.lo.s32 	%r363, %r362, %r361, %r360;
	ld.shared.u32 	%r364, [%r9+28];
	ld.shared.u32 	%r365, [%r289+448];
	mad.lo.s32 	%r366, %r365, %r364, %r363;
	ld.shared.u32 	%r367, [%r9+32];
	ld.shared.u32 	%r368, [%r289+512];
	mad.lo.s32 	%r369, %r368, %r367, %r366;
	ld.shared.u32 	%r370, [%r9+36];
	ld.shared.u32 	%r371, [%r289+576];
	mad.lo.s32 	%r372, %r371, %r370, %r369;
	ld.shared.u32 	%r373, [%r9+40];
	ld.shared.u32 	%r374, [%r289+640];
	mad.lo.s32 	%r375, %r374, %r373, %r372;
	ld.shared.u32 	%r376, [%r9+44];
	ld.shared.u32 	%r377, [%r289+704];
	mad.lo.s32 	%r378, %r377, %r376, %r375;
	ld.shared.u32 	%r379, [%r9+48];
	ld.shared.u32 	%r380, [%r289+768];
	mad.lo.s32 	%r381, %r380, %r379, %r378;
	ld.shared.u32 	%r382, [%r9+52];
	ld.shared.u32 	%r383, [%r289+832];
	mad.lo.s32 	%r384, %r383, %r382, %r381;
	ld.shared.u32 	%r385, [%r9+56];
	ld.shared.u32 	%r386, [%r289+896];
	mad.lo.s32 	%r387, %r386, %r385, %r384;
	ld.shared.u32 	%r388, [%r9+60];
	ld.shared.u32 	%r389, [%r289+960];
	mad.lo.s32 	%r472, %r389, %r388, %r387;
	bar.sync 	0;
	add.s32 	%r470, %r470, 2;
$L__BB0_7:
	and.b32  	%r390, %r8, 1;
	setp.eq.b32 	%p6, %r390, 1;
	not.pred 	%p7, %p6;
	@%p7 bra 	$L__BB0_9;
	shl.b32 	%r391, %r470, 4;
	add.s32 	%r392, %r391, %r6;
	add.s32 	%r393, %r391, %r3;
	mov.u32 	%r394, %ntid.x;
	mov.u32 	%r395, %ctaid.x;
	mad.lo.s32 	%r396, %r394, %r395, %r3;
	mad.lo.s32 	%r397, %r45, %r396, %r392;
	cvta.to.global.u64 	%rd24, %rd2;
	mul.wide.s32 	%rd25, %r397, 4;
	add.s64 	%rd26, %rd24, %rd25;
	ld.global.u32 	%r398, [%rd26];
	shl.b32 	%r399, %r6, 2;
	add.s32 	%r400, %r9, %r399;
	st.shared.u32 	[%r400], %r398;
	mad.lo.s32 	%r401, %r393, %r47, %r7;
	cvta.to.global.u64 	%rd27, %rd3;
	mul.wide.s32 	%rd28, %r401, 4;
	add.s64 	%rd29, %rd27, %rd28;
	ld.global.u32 	%r402, [%rd29];
	shl.b32 	%r403, %r3, 6;
	mov.u32 	%r404, _ZZ10matrix_mul6matrixS_S_E4Bsub;
	add.s32 	%r405, %r404, %r399;
	add.s32 	%r406, %r405, %r403;
	st.shared.u32 	[%r406], %r402;
	bar.sync 	0;
	ld.shared.u32 	%r407, [%r9];
	ld.shared.u32 	%r408, [%r405];
	mad.lo.s32 	%r409, %r408, %r407, %r472;
	ld.shared.u32 	%r410, [%r9+4];
	ld.shared.u32 	%r411, [%r405+64];
	mad.lo.s32 	%r412, %r411, %r410, %r409;
	ld.shared.u32 	%r413, [%r9+8];
	ld.shared.u32 	%r414, [%r405+128];
	mad.lo.s32 	%r415, %r414, %r413, %r412;
	ld.shared.u32 	%r416, [%r9+12];
	ld.shared.u32 	%r417, [%r405+192];
	mad.lo.s32 	%r418, %r417, %r416, %r415;
	ld.shared.u32 	%r419, [%r9+16];
	ld.shared.u32 	%r420, [%r405+256];
	mad.lo.s32 	%r421, %r420, %r419, %r418;
	ld.shared.u32 	%r422, [%r9+20];
	ld.shared.u32 	%r423, [%r405+320];
	mad.lo.s32 	%r424, %r423, %r422, %r421;
	ld.shared.u32 	%r425, [%r9+24];
	ld.shared.u32 	%r426, [%r405+384];
	mad.lo.s32 	%r427, %r426, %r425, %r424;
	ld.shared.u32 	%r428, [%r9+28];
	ld.shared.u32 	%r429, [%r405+448];
	mad.lo.s32 	%r430, %r429, %r428, %r427;
	ld.shared.u32 	%r431, [%r9+32];
	ld.shared.u32 	%r432, [%r405+512];
	mad.lo.s32 	%r433, %r432, %r431, %r430;
	ld.shared.u32 	%r434, [%r9+36];
	ld.shared.u32 	%r435, [%r405+576];
	mad.lo.s32 	%r436, %r435, %r434, %r433;
	ld.shared.u32 	%r437, [%r9+40];
	ld.shared.u32 	%r438, [%r405+640];
	mad.lo.s32 	%r439, %r438, %r437, %r436;
	ld.shared.u32 	%r440, [%r9+44];
	ld.shared.u32 	%r441, [%r405+704];
	mad.lo.s32 	%r442, %r441, %r440, %r439;
	ld.shared.u32 	%r443, [%r9+48];
	ld.shared.u32 	%r444, [%r405+768];
	mad.lo.s32 	%r445, %r444, %r443, %r442;
	ld.shared.u32 	%r446, [%r9+52];
	ld.shared.u32 	%r447, [%r405+832];
	mad.lo.s32 	%r448, %r447, %r446, %r445;
	ld.shared.u32 	%r449, [%r9+56];
	ld.shared.u32 	%r450, [%r405+896];
	mad.lo.s32 	%r451, %r450, %r449, %r448;
	ld.shared.u32 	%r452, [%r9+60];
	ld.shared.u32 	%r453, [%r405+960];
	mad.lo.s32 	%r472, %r453, %r452, %r451;
	bar.sync 	0;
$L__BB0_9:
	cvta.to.global.u64 	%rd30, %rd1;
	mov.u32 	%r454, %ntid.x;
	mov.u32 	%r455, %ctaid.x;
	mov.u32 	%r456, %tid.x;
	mad.lo.s32 	%r457, %r454, %r455, %r456;
	mad.lo.s32 	%r458, %r43, %r457, %r7;
	mul.wide.s32 	%rd31, %r458, 4;
	add.s64 	%rd32, %rd30, %rd31;
	st.global.u32 	[%rd32], %r472;
	ret;

}


// ===== COMPILED SASS (sm_100) =====

	.target	sm_100

	.elftype	@"ET_EXEC"


//--------------------- .note.nv.tkinfo           --------------------------
	.section	.note.nv.tkinfo,"",@"SHT_NOTE"
	.sectionflags	@"SHF_NOTE_NV_TKINFO"
	.tkinfo
        /*0018*/ 	.word	0x00000002
        /*0030*/ 	.string	""
        /*0030*/ 	.string	"ptxas"
        /*0030*/ 	.string	"Cuda compilation tools, release 13.0, V13.0.88"
        /*0030*/ 	.string	"Build cuda_13.0.r13.0/compiler.36424714_0"
        /*0030*/ 	.string	"-arch sm_100 -m 64 "



//--------------------- .note.nv.cuinfo           --------------------------
	.section	.note.nv.cuinfo,"",@"SHT_NOTE"
	.sectionflags	@"SHF_NOTE_NV_CUINFO"
        /*0018*/ 	.short	0x0002
        /*001a*/ 	.short	0x0064
        /*001c*/ 	.short	0x0082
	.zero		2


//--------------------- .nv.info                  --------------------------
	.section	.nv.info,"",@"SHT_CUDA_INFO"
	.align	4


	//----- nvinfo : EIATTR_REGCOUNT
	.align		4
        /*0000*/ 	.byte	0x04, 0x2f
        /*0002*/ 	.short	(.L_1 - .L_0)
	.align		4
.L_0:
        /*0004*/ 	.word	index@(_Z10matrix_mul6matrixS_S_)
        /*0008*/ 	.word	0x00000020


	//----- nvinfo : EIATTR_FRAME_SIZE
	.align		4
.L_1:
        /*000c*/ 	.byte	0x04, 0x11
        /*000e*/ 	.short	(.L_3 - .L_2)
	.align		4
.L_2:
        /*0010*/ 	.word	index@(_Z10matrix_mul6matrixS_S_)
        /*0014*/ 	.word	0x00000000


	//----- nvinfo : EIATTR_MIN_STACK_SIZE
	.align		4
.L_3:
        /*0018*/ 	.byte	0x04, 0x12
        /*001a*/ 	.short	(.L_5 - .L_4)
	.align		4
.L_4:
        /*001c*/ 	.word	index@(_Z10matrix_mul6matrixS_S_)
        /*0020*/ 	.word	0x00000000
.L_5:


//--------------------- .nv.compat                --------------------------
	.section	.nv.compat,"",@"SHT_CUDA_COMPAT_INFO"
	.align	4
        /*0000*/ 	.byte	0x02, 0x09, 0x00, 0x00, 0x02, 0x02, 0x01, 0x00, 0x02, 0x05, 0x05, 0x00, 0x03, 0x07, 0x01, 0x01
        /*0010*/ 	.byte	0x02, 0x03, 0x00, 0x00, 0x02, 0x06, 0x01, 0x00, 0x04, 0x0b, 0x08, 0x00, 0x09, 0x00, 0x00, 0x00
        /*0020*/ 	.byte	0x00, 0x00, 0x00, 0x00


//--------------------- .nv.info._Z10matrix_mul6matrixS_S_ --------------------------
	.section	.nv.info._Z10matrix_mul6matrixS_S_,"",@"SHT_CUDA_INFO"
	.sectionflags	@""
	.align	4


	//----- nvinfo : EIATTR_CUDA_API_VERSION
	.align		4
        /*0000*/ 	.byte	0x04, 0x37
        /*0002*/ 	.short	(.L_7 - .L_6)
.L_6:
        /*0004*/ 	.word	0x00000082


	//----- nvinfo : EIATTR_KPARAM_INFO
	.align		4
.L_7:
        /*0008*/ 	.byte	0x04, 0x17
        /*000a*/ 	.short	(.L_9 - .L_8)
.L_8:
        /*000c*/ 	.word	0x00000000
        /*0010*/ 	.short	0x0002
        /*0012*/ 	.short	0x0020
        /*0014*/ 	.byte	0x00, 0xf0, 0x41, 0x00


	//----- nvinfo : EIATTR_KPARAM_INFO
	.align		4
.L_9:
        /*0018*/ 	.byte	0x04, 0x17
        /*001a*/ 	.short	(.L_11 - .L_10)
.L_10:
        /*001c*/ 	.word	0x00000000
        /*0020*/ 	.short	0x0001
        /*0022*/ 	.short	0x0010
        /*0024*/ 	.byte	0x00, 0xf0, 0x41, 0x00


	//----- nvinfo : EIATTR_KPARAM_INFO
	.align		4
.L_11:
        /*0028*/ 	.byte	0x04, 0x17
        /*002a*/ 	.short	(.L_13 - .L_12)
.L_12:
        /*002c*/ 	.word	0x00000000
        /*0030*/ 	.short	0x0000
        /*0032*/ 	.short	0x0000
        /*0034*/ 	.byte	0x00, 0xf0, 0x41, 0x00


	//----- nvinfo : EIATTR_SPARSE_MMA_MASK
	.align		4
.L_13:
        /*0038*/ 	.byte	0x03, 0x50
        /*003a*/ 	.short	0x0000


	//----- nvinfo : EIATTR_MAXREG_COUNT
	.align		4
        /*003c*/ 	.byte	0x03, 0x1b
        /*003e*/ 	.short	0x00ff


	//----- nvinfo : EIATTR_NUM_BARRIERS
	.align		4
        /*0040*/ 	.byte	0x02, 0x4c
        /*0042*/ 	.byte	0x01
	.zero		1


	//----- nvinfo : EIATTR_MERCURY_ISA_VERSION
	.align		4
        /*0044*/ 	.byte	0x03, 0x5f
        /*0046*/ 	.short	0x0101


	//----- nvinfo : EIATTR_VRC_CTA_INIT_COUNT
	.align		4
        /*0048*/ 	.byte	0x02, 0x4a
	.zero		1
	.zero		1


	//----- nvinfo : EIATTR_EXIT_INSTR_OFFSETS
	.align		4
        /*004c*/ 	.byte	0x04, 0x1c
        /*004e*/ 	.short	(.L_15 - .L_14)


	//   ....[0]....
.L_14:
        /*0050*/ 	.word	0x00001950


	//----- nvinfo : EIATTR_CBANK_PARAM_SIZE
	.align		4
.L_15:
        /*0054*/ 	.byte	0x03, 0x19
        /*0056*/ 	.short	0x0030


	//----- nvinfo : EIATTR_PARAM_CBANK
	.align		4
        /*0058*/ 	.byte	0x04, 0x0a
        /*005a*/ 	.short	(.L_17 - .L_16)
	.align		4
.L_16:
        /*005c*/ 	.word	index@(.nv.constant0._Z10matrix_mul6matrixS_S_)
        /*0060*/ 	.short	0x0380
        /*0062*/ 	.short	0x0030


	//----- nvinfo : EIATTR_SW_WAR
	.align		4
.L_17:
        /*0064*/ 	.byte	0x04, 0x36
        /*0066*/ 	.short	(.L_19 - .L_18)
.L_18:
        /*0068*/ 	.word	0x00000008
.L_19:


//--------------------- .nv.callgraph             --------------------------
	.section	.nv.callgraph,"",@"SHT_CUDA_CALLGRAPH"
	.align	4
	.sectionentsize	8
	.align		4
        /*0000*/ 	.word	0x00000000
	.align		4
        /*0004*/ 	.word	0xffffffff
	.align		4
        /*0008*/ 	.word	0x00000000
	.align		4
        /*000c*/ 	.word	0xfffffffe
	.align		4
        /*0010*/ 	.word	0x00000000
	.align		4
        /*0014*/ 	.word	0xfffffffd
	.align		4
        /*0018*/ 	.word	0x00000000
	.align		4
        /*001c*/ 	.word	0xfffffffc


//--------------------- .text._Z10matrix_mul6matrixS_S_ --------------------------
	.section	.text._Z10matrix_mul6matrixS_S_,"ax",@progbits
	.align	128
        .global         _Z10matrix_mul6matrixS_S_
        .type           _Z10matrix_mul6matrixS_S_,@function
        .size           _Z10matrix_mul6matrixS_S_,(.L_x_5 - _Z10matrix_mul6matrixS_S_)
        .other          _Z10matrix_mul6matrixS_S_,@"STO_CUDA_ENTRY STV_DEFAULT"
_Z10matrix_mul6matrixS_S_:
.text._Z10matrix_mul6matrixS_S_:
[----:B------:R-:W-:Y:S01]  /*0000*/  LDC R1, c[0x0][0x37c] ;  /* 0x0000df00ff017b82 */ /* 0x000fe20000000800 */
[----:B------:R-:W0:Y:S07]  /*0010*/  S2R R17, SR_TID.Y ;  /* 0x0000000000117919 */ /* 0x000e2e0000002200 */
[----:B------:R-:W1:Y:S01]  /*0020*/  S2UR UR6, SR_CTAID.Y ;  /* 0x00000000000679c3 */ /* 0x000e620000002600 */
[----:B------:R-:W2:Y:S01]  /*0030*/  LDCU UR11, c[0x0][0x398] ;  /* 0x00007300ff0b77ac */ /* 0x000ea20008000800 */
[----:B------:R-:W-:Y:S01]  /*0040*/  HFMA2 R23, -RZ, RZ, 0, 0 ;  /* 0x00000000ff177431 */ /* 0x000fe200000001ff */
[----:B------:R-:W3:Y:S01]  /*0050*/  S2R R0, SR_CTAID.X ;  /* 0x0000000000007919 */ /* 0x000ee20000002500 */
[----:B------:R-:W4:Y:S01]  /*0060*/  LDCU UR10, c[0x0][0x360] ;  /* 0x00006c00ff0a77ac */ /* 0x000f220008000800 */
[----:B------:R-:W3:Y:S01]  /*0070*/  S2R R2, SR_TID.X ;  /* 0x0000000000027919 */ /* 0x000ee20000002100 */
[----:B------:R-:W1:Y:S01]  /*0080*/  LDCU UR4, c[0x0][0x364] ;  /* 0x00006c80ff0477ac */ /* 0x000e620008000800 */
[----:B------:R-:W0:Y:S01]  /*0090*/  LDCU.64 UR12, c[0x0][0x358] ;  /* 0x00006b00ff0c77ac */ /* 0x000e220008000a00 */
[----:B--2---:R-:W-:-:S02]  /*00a0*/  UISETP.GE.AND UP0, UPT, UR11, 0x10, UPT ;  /* 0x000000100b00788c */ /* 0x004fc4000bf06270 */
[----:B------:R-:W-:-:S04]  /*00b0*/  USHF.R.S32.HI UR5, URZ, 0x1f, UR11 ;  /* 0x0000001fff057899 */ /* 0x000fc8000801140b */
[----:B------:R-:W-:Y:S02]  /*00c0*/  ULEA.HI UR5, UR5, UR11, URZ, 0x4 ;  /* 0x0000000b05057291 */ /* 0x000fe4000f8f20ff */
[----:B-1----:R-:W-:-:S06]  /*00d0*/  UIMAD UR4, UR4, UR6, URZ ;  /* 0x00000006040472a4 */ /* 0x002fcc000f8e02ff */
[----:B0-----:R-:W-:Y:S01]  /*00e0*/  IADD3 R16, PT, PT, R17, UR4, RZ ;  /* 0x0000000411107c10 */ /* 0x001fe2000fffe0ff */
[----:B----4-:R-:W-:Y:S06]  /*00f0*/  BRA.U !UP0, `(.L_x_0) ;  /* 0x0000001508f87547 */ /* 0x010fec000b800000 */
[----:B------:R-:W0:Y:S01]  /*0100*/  S2UR UR8, SR_CgaCtaId ;  /* 0x00000000000879c3 */ /* 0x000e220000008800 */
[----:B------:R-:W-:Y:S01]  /*0110*/  USHF.R.S32.HI UR5, URZ, 0x4, UR5 ;  /* 0x00000004ff057899 */ /* 0x000fe20008011405 */
[----:B------:R-:W-:Y:S01]  /*0120*/  MOV R19, RZ ;  /* 0x000000ff00137202 */ /* 0x000fe20000000f00 */
[----:B------:R-:W-:Y:S01]  /*0130*/  UMOV UR6, 0x400 ;  /* 0x0000040000067882 */ /* 0x000fe20000000000 */
[----:B------:R-:W-:Y:S01]  /*0140*/  MOV R23, RZ ;  /* 0x000000ff00177202 */ /* 0x000fe20000000f00 */
[----:B------:R-:W-:-:S04]  /*0150*/  UIADD3 UR9, UPT, UPT, UR5, -0x1, URZ ;  /* 0xffffffff05097890 */ /* 0x000fc8000fffe0ff */
[----:B------:R-:W-:Y:S02]  /*0160*/  UISETP.GE.U32.AND UP0, UPT, UR9, 0x3, UPT ;  /* 0x000000030900788c */ /* 0x000fe4000bf06070 */
[----:B0-----:R-:W-:-:S06]  /*0170*/  ULEA UR7, UR8, UR6, 0x18 ;  /* 0x0000000608077291 */ /* 0x001fcc000f8ec0ff */
[----:B---3--:R-:W-:Y:S01]  /*0180*/  LEA R3, R2, UR7, 0x6 ;  /* 0x0000000702037c11 */ /* 0x008fe2000f8e30ff */
[----:B------:R-:W-:Y:S06]  /*0190*/  BRA.U !UP0, `(.L_x_1) ;  /* 0x0000000d082c7547 */ /* 0x000fec000b800000 */
[----:B------:R-:W0:Y:S01]  /*01a0*/  LDC R12, c[0x0][0x3a8] ;  /* 0x0000ea00ff0c7b82 */ /* 0x000e220000000800 */
[----:B------:R-:W-:Y:S01]  /*01b0*/  UIADD3 UR7, UPT, UPT, UR6, 0x400, URZ ;  /* 0x0000040006077890 */ /* 0x000fe2000fffe0ff */
[----:B------:R-:W-:Y:S01]  /*01c0*/  IADD3 R5, PT, PT, R2, 0x30, RZ ;  /* 0x0000003002057810 */ /* 0x000fe20007ffe0ff */
[----:B------:R-:W-:Y:S01]  /*01d0*/  IMAD R18, R0, UR10, R2 ;  /* 0x0000000a00127c24 */ /* 0x000fe2000f8e0202 */
[C---:B------:R-:W-:Y:S01]  /*01e0*/  IADD3 R21, PT, PT, R2.reuse, 0x20, RZ ;  /* 0x0000002002157810 */ /* 0x040fe20007ffe0ff */
[----:B------:R-:W-:Y:S01]  /*01f0*/  ULEA UR7, UR8, UR7, 0x18 ;  /* 0x0000000708077291 */ /* 0x000fe2000f8ec0ff */
[----:B------:R-:W-:Y:S01]  /*0200*/  IADD3 R7, PT, PT, R2, 0x10, RZ ;  /* 0x0000001002077810 */ /* 0x000fe20007ffe0ff */
[----:B------:R-:W-:Y:S01]  /*0210*/  ULOP3.LUT UR9, UR5, 0x7fffffc, URZ, 0xc0, !UPT ;  /* 0x07fffffc05097892 */ /* 0x000fe2000f8ec0ff */
[----:B------:R-:W-:Y:S01]  /*0220*/  MOV R23, RZ ;  /* 0x000000ff00177202 */ /* 0x000fe20000000f00 */
[----:B------:R-:W-:Y:S01]  /*0230*/  IMAD R18, R18, UR11, R17 ;  /* 0x0000000b12127c24 */ /* 0x000fe2000f8e0211 */
[C---:B------:R-:W-:Y:S01]  /*0240*/  LEA R15, R17.reuse, R3, 0x2 ;  /* 0x00000003110f7211 */ /* 0x040fe200078e10ff */
[----:B------:R-:W-:Y:S01]  /*0250*/  UIADD3 UR10, UPT, UPT, -UR9, URZ, URZ ;  /* 0x000000ff090a7290 */ /* 0x000fe2000fffe1ff */
[----:B------:R-:W-:-:S04]  /*0260*/  LEA R14, R17, UR7, 0x2 ;  /* 0x00000007110e7c11 */ /* 0x000fc8000f8e10ff */
[C---:B------:R-:W-:Y:S01]  /*0270*/  LEA R13, R2.reuse, R14, 0x6 ;  /* 0x0000000e020d7211 */ /* 0x040fe200078e30ff */
[-C--:B0-----:R-:W-:Y:S02]  /*0280*/  IMAD R19, R2, R12.reuse, R17 ;  /* 0x0000000c02137224 */ /* 0x081fe400078e0211 */
[-CC-:B------:R-:W-:Y:S02]  /*0290*/  IMAD R22, R5, R12.reuse, R16.reuse ;  /* 0x0000000c05167224 */ /* 0x180fe400078e0210 */
[-CC-:B------:R-:W-:Y:S01]  /*02a0*/  IMAD R21, R21, R12.reuse, R16.reuse ;  /* 0x0000000c15157224 */ /* 0x180fe200078e0210 */
[----:B------:R-:W-:Y:S01]  /*02b0*/  IADD3 R19, PT, PT, R19, UR4, RZ ;  /* 0x0000000413137c10 */ /* 0x000fe2000fffe0ff */
[----:B------:R-:W-:-:S07]  /*02c0*/  IMAD R20, R7, R12, R16 ;  /* 0x0000000c07147224 */ /* 0x000fce00078e0210 */
.L_x_2:
[----:B------:R-:W0:Y:S08]  /*02d0*/  LDC.64 R26, c[0x0][0x390] ;  /* 0x0000e400ff1a7b82 */ /* 0x000e300000000a00 */
[----:B------:R-:W1:Y:S01]  /*02e0*/  LDC.64 R24, c[0x0][0x3a0] ;  /* 0x0000e800ff187b82 */ /* 0x000e620000000a00 */
[----:B0-----:R-:W-:-:S05]  /*02f0*/  IMAD.WIDE R26, R18, 0x4, R26 ;  /* 0x00000004121a7825 */ /* 0x001fca00078e021a */
[----:B------:R-:W2:Y:S01]  /*0300*/  LDG.E R8, desc[UR12][R26.64] ;  /* 0x0000000c1a087981 */ /* 0x000ea2000c1e1900 */
[----:B-1----:R-:W-:-:S05]  /*0310*/  IMAD.WIDE R4, R19, 0x4, R24 ;  /* 0x0000000413047825 */ /* 0x002fca00078e0218 */
[----:B------:R-:W3:Y:S04]  /*0320*/  LDG.E R10, desc[UR12][R4.64] ;  /* 0x0000000c040a7981 */ /* 0x000ee8000c1e1900 */
[----:B--2---:R-:W-:Y:S04]  /*0330*/  STS [R15], R8 ;  /* 0x000000080f007388 */ /* 0x004fe80000000800 */
[----:B---3--:R-:W-:Y:S01]  /*0340*/  STS [R13], R10 ;  /* 0x0000000a0d007388 */ /* 0x008fe20000000800 */
[----:B------:R-:W-:Y:S06]  /*0350*/  BAR.SYNC.DEFER_BLOCKING 0x0 ;  /* 0x0000000000007b1d */ /* 0x000fec0000010000 */
[----:B------:R-:W-:Y:S04]  /*0360*/  LDS R9, [R14] ;  /* 0x000000000e097984 */ /* 0x000fe80000000800 */
[----:B------:R-:W0:Y:S04]  /*0370*/  LDS.128 R4, [R3] ;  /* 0x0000000003047984 */ /* 0x000e280000000c00 */
[----:B------:R-:W1:Y:S04]  /*0380*/  LDS R11, [R14+0x40] ;  /* 0x000040000e0b7984 */ /* 0x000e680000000800 */
[----:B------:R-:W2:Y:S04]  /*0390*/  LDS R29, [R14+0x80] ;  /* 0x000080000e1d7984 */ /* 0x000ea80000000800 */
[----:B------:R-:W-:Y:S04]  /*03a0*/  LDS R8, [R14+0x100] ;  /* 0x000100000e087984 */ /* 0x000fe80000000800 */
[----:B------:R-:W-:Y:S01]  /*03b0*/  LDS R10, [R14+0x140] ;  /* 0x000140000e0a7984 */ /* 0x000fe20000000800 */
[----:B0-----:R-:W-:-:S03]  /*03c0*/  IMAD R28, R4, R9, R23 ;  /* 0x00000009041c7224 */ /* 0x001fc600078e0217 */
[----:B------:R-:W0:Y:S01]  /*03d0*/  LDS R9, [R14+0xc0] ;  /* 0x0000c0000e097984 */ /* 0x000e220000000800 */
[----:B-1----:R-:W-:-:S03]  /*03e0*/  IMAD R11, R11, R5, R28 ;  /* 0x000000050b0b7224 */ /* 0x002fc600078e021c */
[----:B------:R-:W-:Y:S01]  /*03f0*/  LDS R28, [R14+0x3c0] ;  /* 0x0003c0000e1c7984 */ /* 0x000fe20000000800 */
[----:B--2---:R-:W-:-:S04]  /*0400*/  IMAD R6, R29, R6, R11 ;  /* 0x000000061d067224 */ /* 0x004fc800078e020b */
[----:B0-----:R-:W-:Y:S02]  /*0410*/  IMAD R11, R9, R7, R6 ;  /* 0x00000007090b7224 */ /* 0x001fe400078e0206 */
[----:B------:R-:W0:Y:S04]  /*0420*/  LDS.128 R4, [R3+0x10] ;  /* 0x0000100003047984 */ /* 0x000e280000000c00 */
[----:B------:R-:W1:Y:S01]  /*0430*/  LDS R9, [R14+0x180] ;  /* 0x000180000e097984 */ /* 0x000e620000000800 */
[----:B0-----:R-:W-:-:S03]  /*0440*/  IMAD R8, R4, R8, R11 ;  /* 0x0000000804087224 */ /* 0x001fc600078e020b */
[----:B------:R-:W0:Y:S01]  /*0450*/  LDS R4, [R14+0x1c0] ;  /* 0x0001c0000e047984 */ /* 0x000e220000000800 */
[----:B------:R-:W-:-:S03]  /*0460*/  IMAD R8, R10, R5, R8 ;  /* 0x000000050a087224 */ /* 0x000fc600078e0208 */
[----:B------:R-:W-:Y:S01]  /*0470*/  LDS R5, [R14+0x200] ;  /* 0x000200000e057984 */ /* 0x000fe20000000800 */
[----:B-1----:R-:W-:-:S03]  /*0480*/  IMAD R6, R9, R6, R8 ;  /* 0x0000000609067224 */ /* 0x002fc600078e0208 */
[----:B------:R-:W1:Y:S01]  /*0490*/  LDS.128 R8, [R3+0x20] ;  /* 0x0000200003087984 */ /* 0x000e620000000c00 */
[----:B0-----:R-:W-:-:S03]  /*04a0*/  IMAD R4, R4, R7, R6 ;  /* 0x0000000704047224 */ /* 0x001fc600078e0206 */
[----:B------:R-:W0:Y:S04]  /*04b0*/  LDS R6, [R14+0x240] ;  /* 0x000240000e067984 */ /* 0x000e280000000800 */
[----:B------:R-:W2:Y:S01]  /*04c0*/  LDS R7, [R14+0x280] ;  /* 0x000280000e077984 */ /* 0x000ea20000000800 */
[----:B-1----:R-:W-:-:S03]  /*04d0*/  IMAD R4, R8, R5, R4 ;  /* 0x0000000508047224 */ /* 0x002fc600078e0204 */
[----:B------:R-:W1:Y:S04]  /*04e0*/  LDS R5, [R14+0x2c0] ;  /* 0x0002c0000e057984 */ /* 0x000e680000000800 */
[----:B------:R-:W-:Y:S01]  /*04f0*/  LDS R8, [R14+0x300] ;  /* 0x000300000e087984 */ /* 0x000fe20000000800 */
[----:B0-----:R-:W-:-:S04]  /*0500*/  IMAD R9, R6, R9, R4 ;  /* 0x0000000906097224 */ /* 0x001fc800078e0204 */
[----:B--2---:R-:W-:Y:S02]  /*0510*/  IMAD R10, R7, R10, R9 ;  /* 0x0000000a070a7224 */ /* 0x004fe400078e0209 */
[----:B------:R-:W-:Y:S02]  /*0520*/  LDS R9, [R14+0x340] ;  /* 0x000340000e097984 */ /* 0x000fe40000000800 */
[----:B-1----:R-:W-:Y:S02]  /*0530*/  IMAD R11, R5, R11, R10 ;  /* 0x0000000b050b7224 */ /* 0x002fe400078e020a */
[----:B------:R-:W0:Y:S02]  /*0540*/  LDS.128 R4, [R3+0x30] ;  /* 0x0000300003047984 */ /* 0x000e240000000c00 */
[----:B0-----:R-:W-:Y:S02]  /*0550*/  IMAD R4, R4, R8, R11 ;  /* 0x0000000804047224 */ /* 0x001fe400078e020b */
[----:B------:R-:W0:Y:S01]  /*0560*/  LDS R8, [R14+0x380] ;  /* 0x000380000e087984 */ /* 0x000e220000000800 */
[----:B------:R-:W-:Y:S01]  /*0570*/  BAR.SYNC.DEFER_BLOCKING 0x0 ;  /* 0x0000000000007b1d */ /* 0x000fe20000010000 */
[----:B------:R-:W-:-:S02]  /*0580*/  IMAD R9, R9, R5, R4 ;  /* 0x0000000509097224 */ /* 0x000fc400078e0204 */
[----:B------:R-:W-:-:S03]  /*0590*/  IMAD.WIDE R4, R20, 0x4, R24 ;  /* 0x0000000414047825 */ /* 0x000fc600078e0218 */
[----:B------:R-:W2:Y:S04]  /*05a0*/  LDG.E R29, desc[UR12][R26.64+0x40] ;  /* 0x0000400c1a1d7981 */ /* 0x000ea8000c1e1900 */
[----:B------:R-:W3:Y:S01]  /*05b0*/  LDG.E R4, desc[UR12][R4.64] ;  /* 0x0000000c04047981 */ /* 0x000ee2000c1e1900 */
[----:B0-----:R-:W-:-:S04]  /*05c0*/  IMAD R6, R8, R6, R9 ;  /* 0x0000000608067224 */ /* 0x001fc800078e0209 */
[----:B------:R-:W-:Y:S01]  /*05d0*/  IMAD R6, R28, R7, R6 ;  /* 0x000000071c067224 */ /* 0x000fe200078e0206 */
[----:B--2---:R-:W-:Y:S04]  /*05e0*/  STS [R15], R29 ;  /* 0x0000001d0f007388 */ /* 0x004fe80000000800 */
[----:B---3--:R-:W-:Y:S01]  /*05f0*/  STS [R13], R4 ;  /* 0x000000040d007388 */ /* 0x008fe20000000800 */
[----:B------:R-:W-:Y:S06]  /*0600*/  BAR.SYNC.DEFER_BLOCKING 0x0 ;  /* 0x0000000000007b1d */ /* 0x000fec0000010000 */
[----:B------:R-:W-:Y:S04]  /*0610*/  LDS R23, [R14] ;  /* 0x000000000e177984 */ /* 0x000fe80000000800 */
[----:B------:R-:W0:Y:S04]  /*0620*/  LDS.128 R8, [R3] ;  /* 0x0000000003087984 */ /* 0x000e280000000c00 */
[----:B------:R-:W1:Y:S04]  /*0630*/  LDS R7, [R14+0x40] ;  /* 0x000040000e077984 */ /* 0x000e680000000800 */
[----:B------:R-:W2:Y:S04]  /*0640*/  LDS R28, [R14+0x80] ;  /* 0x000080000e1c7984 */ /* 0x000ea80000000800 */
[----:B------:R-:W3:Y:S01]  /*0650*/  LDS R5, [R14+0xc0] ;  /* 0x0000c0000e057984 */ /* 0x000ee20000000800 */
[----:B0-----:R-:W-:-:S03]  /*0660*/  IMAD R6, R8, R23, R6 ;  /* 0x0000001708067224 */ /* 0x001fc600078e0206 */
[----:B------:R-:W-:Y:S01]  /*0670*/  LDS R8, [R14+0x100] ;  /* 0x000100000e087984 */ /* 0x000fe20000000800 */
[----:B-1----:R-:W-:-:S03]  /*0680*/  IMAD R7, R7, R9, R6 ;  /* 0x0000000907077224 */ /* 0x002fc600078e0206 */
[----:B------:R-:W-:Y:S01]  /*0690*/  LDS R9, [R14+0x180] ;  /* 0x000180000e097984 */ /* 0x000fe20000000800 */
[----:B--2---:R-:W-:-:S04]  /*06a0*/  IMAD R10, R28, R10, R7 ;  /* 0x0000000a1c0a7224 */ /* 0x004fc800078e0207 */
[----:B---3--:R-:W-:Y:S02]  /*06b0*/  IMAD R11, R5, R11, R10 ;  /* 0x0000000b050b7224 */ /* 0x008fe400078e020a */
[----:B------:R-:W0:Y:S04]  /*06c0*/  LDS.128 R4, [R3+0x10] ;  /* 0x0000100003047984 */ /* 0x000e280000000c00 */
[----:B------:R-:W1:Y:S01]  /*06d0*/  LDS R10, [R14+0x140] ;  /* 0x000140000e0a7984 */ /* 0x000e620000000800 */
[----:B0-----:R-:W-:-:S03]  /*06e0*/  IMAD R8, R4, R8, R11 ;  /* 0x0000000804087224 */ /* 0x001fc600078e020b */
[----:B------:R-:W0:Y:S01]  /*06f0*/  LDS R4, [R14+0x1c0] ;  /* 0x0001c0000e047984 */ /* 0x000e220000000800 */
[----:B-1----:R-:W-:-:S03]  /*0700*/  IMAD R8, R10, R5, R8 ;  /* 0x000000050a087224 */ /* 0x002fc600078e0208 */
[----:B------:R-:W-:Y:S01]  /*0710*/  LDS R5, [R14+0x200] ;  /* 0x000200000e057984 */ /* 0x000fe20000000800 */
[----:B------:R-:W-:-:S03]  /*0720*/  IMAD R6, R9, R6, R8 ;  /* 0x0000000609067224 */ /* 0x000fc600078e0208 */
        /* <DEDUP_REMOVED lines=11> */
[----:B------:R-:W0:Y:S04]  /*07e0*/  LDS.128 R4, [R3+0x30] ;  /* 0x0000300003047984 */ /* 0x000e280000000c00 */
[----:B------:R-:W-:Y:S01]  /*07f0*/  LDS R10, [R14+0x3c0] ;  /* 0x0003c0000e0a7984 */ /* 0x000fe20000000800 */
[----:B0-----:R-:W-:-:S03]  /*0800*/  IMAD R4, R4, R8, R11 ;  /* 0x0000000804047224 */ /* 0x001fc600078e020b */
[----:B------:R-:W0:Y:S01]  /*0810*/  LDS R8, [R14+0x380] ;  /* 0x000380000e087984 */ /* 0x000e220000000800 */
[----:B------:R-:W-:Y:S01]  /*0820*/  BAR.SYNC.DEFER_BLOCKING 0x0 ;  /* 0x0000000000007b1d */ /* 0x000fe20000010000 */
[----:B------:R-:W-:Y:S02]  /*0830*/  IMAD R9, R9, R5, R4 ;  /* 0x0000000509097224 */ /* 0x000fe400078e0204 */
[----:B------:R-:W-:-:S03]  /*0840*/  IMAD.WIDE R4, R21, 0x4, R24 ;  /* 0x0000000415047825 */ /* 0x000fc600078e0218 */
[----:B------:R-:W2:Y:S04]  /*0850*/  LDG.E R28, desc[UR12][R26.64+0x80] ;  /* 0x0000800c1a1c7981 */ /* 0x000ea8000c1e1900 */
[----:B------:R-:W3:Y:S01]  /*0860*/  LDG.E R23, desc[UR12][R4.64] ;  /* 0x0000000c04177981 */ /* 0x000ee2000c1e1900 */
[----:B0-----:R-:W-:-:S04]  /*0870*/  IMAD R6, R8, R6, R9 ;  /* 0x0000000608067224 */ /* 0x001fc800078e0209 */
[----:B------:R-:W-:Y:S02]  /*0880*/  IMAD R11, R10, R7, R6 ;  /* 0x000000070a0b7224 */ /* 0x000fe400078e0206 */
[----:B------:R-:W-:Y:S01]  /*0890*/  IMAD.WIDE R24, R22, 0x4, R24 ;  /* 0x0000000416187825 */ /* 0x000fe200078e0218 */
[----:B--2---:R-:W-:Y:S04]  /*08a0*/  STS [R15], R28 ;  /* 0x0000001c0f007388 */ /* 0x004fe80000000800 */
[----:B---3--:R-:W-:Y:S01]  /*08b0*/  STS [R13], R23 ;  /* 0x000000170d007388 */ /* 0x008fe20000000800 */
[----:B------:R-:W-:Y:S06]  /*08c0*/  BAR.SYNC.DEFER_BLOCKING 0x0 ;  /* 0x0000000000007b1d */ /* 0x000fec0000010000 */
[----:B------:R-:W-:Y:S04]  /*08d0*/  LDS R8, [R14] ;  /* 0x000000000e087984 */ /* 0x000fe80000000800 */
[----:B------:R-:W0:Y:S04]  /*08e0*/  LDS.128 R4, [R3] ;  /* 0x0000000003047984 */ /* 0x000e280000000c00 */
[----:B------:R-:W1:Y:S04]  /*08f0*/  LDS R10, [R14+0x40] ;  /* 0x000040000e0a7984 */ /* 0x000e680000000800 */
[----:B------:R-:W2:Y:S04]  /*0900*/  LDS R9, [R14+0x80] ;  /* 0x000080000e097984 */ /* 0x000ea80000000800 */
[----:B------:R-:W-:Y:S01]  /*0910*/  LDS R23, [R14+0x2c0] ;  /* 0x0002c0000e177984 */ /* 0x000fe20000000800 */
[----:B0-----:R-:W-:-:S03]  /*0920*/  IMAD R8, R4, R8, R11 ;  /* 0x0000000804087224 */ /* 0x001fc600078e020b */
[----:B------:R-:W0:Y:S01]  /*0930*/  LDS R4, [R14+0xc0] ;  /* 0x0000c0000e047984 */ /* 0x000e220000000800 */
[----:B-1----:R-:W-:-:S03]  /*0940*/  IMAD R8, R10, R5, R8 ;  /* 0x000000050a087224 */ /* 0x002fc600078e0208 */
[----:B------:R-:W-:Y:S01]  /*0950*/  LDS R5, [R14+0x100] ;  /* 0x000100000e057984 */ /* 0x000fe20000000800 */
[----:B--2---:R-:W-:-:S03]  /*0960*/  IMAD R6, R9, R6, R8 ;  /* 0x0000000609067224 */ /* 0x004fc600078e0208 */
        /* <DEDUP_REMOVED lines=12> */
[----:B------:R-:W1:Y:S01]  /*0a30*/  LDS R10, [R14+0x240] ;  /* 0x000240000e0a7984 */ /* 0x000e620000000800 */
[----:B0-----:R-:W-:-:S04]  /*0a40*/  IMAD R4, R4, R8, R11 ;  /* 0x0000000804047224 */ /* 0x001fc800078e020b */
[----:B-1----:R-:W-:Y:S02]  /*0a50*/  IMAD R4, R10, R5, R4 ;  /* 0x000000050a047224 */ /* 0x002fe400078e0204 */
[----:B------:R-:W-:Y:S02]  /*0a60*/  LDS R5, [R14+0x300] ;  /* 0x000300000e057984 */ /* 0x000fe40000000800 */
[----:B------:R-:W-:Y:S02]  /*0a70*/  IMAD R4, R9, R6, R4 ;  /* 0x0000000609047224 */ /* 0x000fe400078e0204 */
[----:B------:R-:W0:Y:S02]  /*0a80*/  LDS.128 R8, [R3+0x30] ;  /* 0x0000300003087984 */ /* 0x000e240000000c00 */
[----:B------:R-:W-:Y:S02]  /*0a90*/  IMAD R4, R23, R7, R4 ;  /* 0x0000000717047224 */ /* 0x000fe400078e0204 */
[----:B------:R-:W-:Y:S02]  /*0aa0*/  LDS R23, [R14+0x380] ;  /* 0x000380000e177984 */ /* 0x000fe40000000800 */
[----:B0-----:R-:W-:-:S02]  /*0ab0*/  IMAD R4, R8, R5, R4 ;  /* 0x0000000508047224 */ /* 0x001fc400078e0204 */
[----:B------:R-:W0:Y:S04]  /*0ac0*/  LDS R5, [R14+0x340] ;  /* 0x000340000e057984 */ /* 0x000e280000000800 */
[----:B------:R-:W1:Y:S01]  /*0ad0*/  LDS R8, [R14+0x3c0] ;  /* 0x0003c0000e087984 */ /* 0x000e620000000800 */
[----:B------:R-:W-:Y:S06]  /*0ae0*/  BAR.SYNC.DEFER_BLOCKING 0x0 ;  /* 0x0000000000007b1d */ /* 0x000fec0000010000 */
[----:B------:R-:W2:Y:S04]  /*0af0*/  LDG.E R26, desc[UR12][R26.64+0xc0] ;  /* 0x0000c00c1a1a7981 */ /* 0x000ea8000c1e1900 */
[----:B------:R-:W3:Y:S01]  /*0b00*/  LDG.E R24, desc[UR12][R24.64] ;  /* 0x0000000c18187981 */ /* 0x000ee2000c1e1900 */
[----:B0-----:R-:W-:-:S04]  /*0b10*/  IMAD R9, R5, R9, R4 ;  /* 0x0000000905097224 */ /* 0x001fc800078e0204 */
[----:B------:R-:W-:-:S04]  /*0b20*/  IMAD R9, R23, R10, R9 ;  /* 0x0000000a17097224 */ /* 0x000fc800078e0209 */
[----:B-1----:R-:W-:Y:S01]  /*0b30*/  IMAD R8, R8, R11, R9 ;  /* 0x0000000b08087224 */ /* 0x002fe200078e0209 */
[----:B------:R-:W-:-:S04]  /*0b40*/  UIADD3 UR10, UPT, UPT, UR10, 0x4, URZ ;  /* 0x000000040a0a7890 */ /* 0x000fc8000fffe0ff */
[----:B------:R-:W-:Y:S01]  /*0b50*/  UISETP.NE.AND UP0, UPT, UR10, URZ, UPT ;  /* 0x000000ff0a00728c */ /* 0x000fe2000bf05270 */
[----:B------:R-:W-:Y:S02]  /*0b60*/  IADD3 R18, PT, PT, R18, 0x40, RZ ;  /* 0x0000004012127810 */ /* 0x000fe40007ffe0ff */
[C---:B------:R-:W-:Y:S02]  /*0b70*/  LEA R22, R12.reuse, R22, 0x6 ;  /* 0x000000160c167211 */ /* 0x040fe400078e30ff */
[C---:B------:R-:W-:Y:S02]  /*0b80*/  LEA R21, R12.reuse, R21, 0x6 ;  /* 0x000000150c157211 */ /* 0x040fe400078e30ff */
[C---:B------:R-:W-:Y:S02]  /*0b90*/  LEA R20, R12.reuse, R20, 0x6 ;  /* 0x000000140c147211 */ /* 0x040fe400078e30ff */
[----:B------:R-:W-:Y:S01]  /*0ba0*/  LEA R19, R12, R19, 0x6 ;  /* 0x000000130c137211 */ /* 0x000fe200078e30ff */
[----:B--2---:R-:W-:Y:S04]  /*0bb0*/  STS [R15], R26 ;  /* 0x0000001a0f007388 */ /* 0x004fe80000000800 */
[----:B---3--:R-:W-:Y:S01]  /*0bc0*/  STS [R13], R24 ;  /* 0x000000180d007388 */ /* 0x008fe20000000800 */
[----:B------:R-:W-:Y:S06]  /*0bd0*/  BAR.SYNC.DEFER_BLOCKING 0x0 ;  /* 0x0000000000007b1d */ /* 0x000fec0000010000 */
[----:B------:R-:W-:Y:S04]  /*0be0*/  LDS R29, [R14] ;  /* 0x000000000e1d7984 */ /* 0x000fe80000000800 */
[----:B------:R-:W0:Y:S04]  /*0bf0*/  LDS.128 R4, [R3] ;  /* 0x0000000003047984 */ /* 0x000e280000000c00 */
[----:B------:R-:W1:Y:S04]  /*0c00*/  LDS R28, [R14+0x40] ;  /* 0x000040000e1c7984 */ /* 0x000e680000000800 */
[----:B------:R-:W2:Y:S04]  /*0c10*/  LDS R23, [R14+0x80] ;  /* 0x000080000e177984 */ /* 0x000ea80000000800 */
[----:B------:R-:W3:Y:S04]  /*0c20*/  LDS R25, [R14+0xc0] ;  /* 0x0000c0000e197984 */ /* 0x000ee80000000800 */
[----:B------:R-:W-:Y:S04]  /*0c30*/  LDS R24, [R14+0x100] ;  /* 0x000100000e187984 */ /* 0x000fe80000000800 */
[----:B------:R-:W-:Y:S01]  /*0c40*/  LDS R26, [R14+0x200] ;  /* 0x000200000e1a7984 */ /* 0x000fe20000000800 */
[----:B0-----:R-:W-:-:S03]  /*0c50*/  IMAD R4, R4, R29, R8 ;  /* 0x0000001d04047224 */ /* 0x001fc600078e0208 */
[----:B------:R-:W0:Y:S01]  /*0c60*/  LDS.128 R8, [R3+0x10] ;  /* 0x0000100003087984 */ /* 0x000e220000000c00 */
[----:B-1----:R-:W-:-:S03]  /*0c70*/  IMAD R5, R28, R5, R4 ;  /* 0x000000051c057224 */ /* 0x002fc600078e0204 */
[----:B------:R-:W1:Y:S01]  /*0c80*/  LDS R4, [R14+0x140] ;  /* 0x000140000e047984 */ /* 0x000e620000000800 */
[----:B--2---:R-:W-:-:S03]  /*0c90*/  IMAD R6, R23, R6, R5 ;  /* 0x0000000617067224 */ /* 0x004fc600078e0205 */
[----:B------:R-:W-:Y:S01]  /*0ca0*/  LDS R23, [R14+0x280] ;  /* 0x000280000e177984 */ /* 0x000fe20000000800 */
[----:B---3--:R-:W-:-:S03]  /*0cb0*/  IMAD R7, R25, R7, R6 ;  /* 0x0000000719077224 */ /* 0x008fc600078e0206 */
[----:B------:R-:W2:Y:S01]  /*0cc0*/  LDS R25, [R14+0x180] ;  /* 0x000180000e197984 */ /* 0x000ea20000000800 */
[----:B0-----:R-:W-:-:S03]  /*0cd0*/  IMAD R7, R8, R24, R7 ;  /* 0x0000001808077224 */ /* 0x001fc600078e0207 */
[----:B------:R-:W0:Y:S01]  /*0ce0*/  LDS R8, [R14+0x1c0] ;  /* 0x0001c0000e087984 */ /* 0x000e220000000800 */
[----:B-1----:R-:W-:-:S03]  /*0cf0*/  IMAD R9, R4, R9, R7 ;  /* 0x0000000904097224 */ /* 0x002fc600078e0207 */
[----:B------:R-:W1:Y:S04]  /*0d00*/  LDS.128 R4, [R3+0x20] ;  /* 0x0000200003047984 */ /* 0x000e680000000c00 */
[----:B------:R-:W3:Y:S01]  /*0d10*/  LDS R24, [R14+0x240] ;  /* 0x000240000e187984 */ /* 0x000ee20000000800 */
[----:B--2---:R-:W-:-:S03]  /*0d20*/  IMAD R9, R25, R10, R9 ;  /* 0x0000000a19097224 */ /* 0x004fc600078e0209 */
[----:B------:R-:W-:Y:S01]  /*0d30*/  LDS R25, [R14+0x300] ;  /* 0x000300000e197984 */ /* 0x000fe20000000800 */
[----:B0-----:R-:W-:-:S04]  /*0d40*/  IMAD R9, R8, R11, R9 ;  /* 0x0000000b08097224 */ /* 0x001fc800078e0209 */
[----:B-1----:R-:W-:Y:S02]  /*0d50*/  IMAD R9, R4, R26, R9 ;  /* 0x0000001a04097224 */ /* 0x002fe400078e0209 */
[----:B------:R-:W0:Y:S02]  /*0d60*/  LDS R4, [R14+0x2c0] ;  /* 0x0002c0000e047984 */ /* 0x000e240000000800 */
[----:B---3--:R-:W-:Y:S02]  /*0d70*/  IMAD R5, R24, R5, R9 ;  /* 0x0000000518057224 */ /* 0x008fe400078e0209 */
[----:B------:R-:W1:Y:S04]  /*0d80*/  LDS.128 R8, [R3+0x30] ;  /* 0x0000300003087984 */ /* 0x000e680000000c00 */
[----:B------:R-:W2:Y:S01]  /*0d90*/  LDS R24, [R14+0x340] ;  /* 0x000340000e187984 */ /* 0x000ea20000000800 */
[----:B------:R-:W-:-:S03]  /*0da0*/  IMAD R5, R23, R6, R5 ;  /* 0x0000000617057224 */ /* 0x000fc600078e0205 */
[----:B------:R-:W3:Y:S04]  /*0db0*/  LDS R6, [R14+0x380] ;  /* 0x000380000e067984 */ /* 0x000ee80000000800 */
[----:B------:R-:W4:Y:S01]  /*0dc0*/  LDS R23, [R14+0x3c0] ;  /* 0x0003c0000e177984 */ /* 0x000f220000000800 */
[----:B0-----:R-:W-:-:S04]  /*0dd0*/  IMAD R5, R4, R7, R5 ;  /* 0x0000000704057224 */ /* 0x001fc800078e0205 */
[----:B-1----:R-:W-:-:S04]  /*0de0*/  IMAD R5, R8, R25, R5 ;  /* 0x0000001908057224 */ /* 0x002fc800078e0205 */
[----:B--2---:R-:W-:-:S04]  /*0df0*/  IMAD R5, R24, R9, R5 ;  /* 0x0000000918057224 */ /* 0x004fc800078e0205 */
[----:B---3--:R-:W-:-:S04]  /*0e00*/  IMAD R6, R6, R10, R5 ;  /* 0x0000000a06067224 */ /* 0x008fc800078e0205 */
[----:B----4-:R-:W-:Y:S01]  /*0e10*/  IMAD R23, R23, R11, R6 ;  /* 0x0000000b17177224 */ /* 0x010fe200078e0206 */
[----:B------:R-:W-:Y:S06]  /*0e20*/  BAR.SYNC.DEFER_BLOCKING 0x0 ;  /* 0x0000000000007b1d */ /* 0x000fec0000010000 */
[----:B------:R-:W-:Y:S05]  /*0e30*/  BRA.U UP0, `(.L_x_2) ;  /* 0xfffffff500247547 */ /* 0x000fea000b83ffff */
[----:B------:R-:W-:-:S07]  /*0e40*/  MOV R19, UR9 ;  /* 0x0000000900137c02 */ /* 0x000fce0008000f00 */
.L_x_1:
[----:B------:R-:W-:-:S09]  /*0e50*/  ULOP3.LUT UP0, UR4, UR5, 0x3, URZ, 0xc0, !UPT ;  /* 0x0000000305047892 */ /* 0x000fd2000f80c0ff */
[----:B------:R-:W-:Y:S05]  /*0e60*/  BRA.U !UP0, `(.L_x_0) ;  /* 0x00000009089c7547 */ /* 0x000fea000b800000 */
[----:B------:R-:W-:Y:S02]  /*0e70*/  UISETP.NE.AND UP0, UPT, UR4, 0x1, UPT ;  /* 0x000000010400788c */ /* 0x000fe4000bf05270 */
[----:B------:R-:W-:-:S04]  /*0e80*/  ULOP3.LUT UR5, UR5, 0x1, URZ, 0xc0, !UPT ;  /* 0x0000000105057892 */ /* 0x000fc8000f8ec0ff */
[----:B------:R-:W-:-:S03]  /*0e90*/  UISETP.NE.U32.AND UP1, UPT, UR5, 0x1, UPT ;  /* 0x000000010500788c */ /* 0x000fc6000bf25070 */
[----:B------:R-:W-:Y:S08]  /*0ea0*/  BRA.U !UP0, `(.L_x_3) ;  /* 0x0000000508a07547 */ /* 0x000ff0000b800000 */
[----:B------:R-:W0:Y:S01]  /*0eb0*/  LDCU UR4, c[0x0][0x360] ;  /* 0x00006c00ff0477ac */ /* 0x000e220008000800 */
[----:B------:R-:W1:Y:S01]  /*0ec0*/  LDC.64 R20, c[0x0][0x390] ;  /* 0x0000e400ff147b82 */ /* 0x000e620000000a00 */
[C---:B------:R-:W-:Y:S01]  /*0ed0*/  LEA R4, R19.reuse, R17, 0x4 ;  /* 0x0000001113047211 */ /* 0x040fe200078e20ff */
[----:B------:R-:W2:Y:S01]  /*0ee0*/  LDCU UR5, c[0x0][0x3a8] ;  /* 0x00007500ff0577ac */ /* 0x000ea20008000800 */
[----:B------:R-:W-:-:S05]  /*0ef0*/  LEA R15, R19, R2, 0x4 ;  /* 0x00000002130f7211 */ /* 0x000fca00078e20ff */
[----:B------:R-:W3:Y:S01]  /*0f00*/  LDC.64 R12, c[0x0][0x3a0] ;  /* 0x0000e800ff0c7b82 */ /* 0x000ee20000000a00 */
[----:B0-----:R-:W-:-:S04]  /*0f10*/  IMAD R5, R0, UR4, R2 ;  /* 0x0000000400057c24 */ /* 0x001fc8000f8e0202 */
[----:B------:R-:W-:Y:S02]  /*0f20*/  IMAD R5, R5, UR11, R4 ;  /* 0x0000000b05057c24 */ /* 0x000fe4000f8e0204 */
[----:B--2---:R-:W-:Y:S02]  /*0f30*/  IMAD R7, R15, UR5, R16 ;  /* 0x000000050f077c24 */ /* 0x004fe4000f8e0210 */
[----:B-1----:R-:W-:-:S04]  /*0f40*/  IMAD.WIDE R20, R5, 0x4, R20 ;  /* 0x0000000405147825 */ /* 0x002fc800078e0214 */
[----:B---3--:R-:W-:Y:S02]  /*0f50*/  IMAD.WIDE R4, R7, 0x4, R12 ;  /* 0x0000000407047825 */ /* 0x008fe400078e020c */
[----:B------:R-:W2:Y:S04]  /*0f60*/  LDG.E R7, desc[UR12][R20.64] ;  /* 0x0000000c14077981 */ /* 0x000ea8000c1e1900 */
[----:B------:R-:W3:Y:S01]  /*0f70*/  LDG.E R27, desc[UR12][R4.64] ;  /* 0x0000000c041b7981 */ /* 0x000ee2000c1e1900 */
[----:B------:R-:W-:Y:S01]  /*0f80*/  UIADD3 UR4, UPT, UPT, UR6, 0x400, URZ ;  /* 0x0000040006047890 */ /* 0x000fe2000fffe0ff */
[----:B------:R-:W-:Y:S02]  /*0f90*/  LEA R24, R17, R3, 0x2 ;  /* 0x0000000311187211 */ /* 0x000fe400078e10ff */
[----:B------:R-:W-:Y:S01]  /*0fa0*/  IADD3 R15, PT, PT, R15, 0x10, RZ ;  /* 0x000000100f0f7810 */ /* 0x000fe20007ffe0ff */
[----:B------:R-:W-:-:S04]  /*0fb0*/  ULEA UR4, UR8, UR4, 0x18 ;  /* 0x0000000408047291 */ /* 0x000fc8000f8ec0ff */
[----:B------:R-:W-:Y:S02]  /*0fc0*/  IMAD R15, R15, UR5, R16 ;  /* 0x000000050f0f7c24 */ /* 0x000fe4000f8e0210 */
[----:B------:R-:W-:-:S04]  /*0fd0*/  LEA R18, R17, UR4, 0x2 ;  /* 0x0000000411127c11 */ /* 0x000fc8000f8e10ff */
        /* <DEDUP_REMOVED lines=9> */
[----:B------:R-:W-:Y:S01]  /*1070*/  LDS R26, [R18+0x100] ;  /* 0x00010000121a7984 */ /* 0x000fe20000000800 */
[----:B0-----:R-:W-:-:S03]  /*1080*/  IMAD R6, R8, R6, R23 ;  /* 0x0000000608067224 */ /* 0x001fc600078e0217 */
[----:B------:R-:W-:Y:S01]  /*1090*/  LDS R8, [R18+0x140] ;  /* 0x0001400012087984 */ /* 0x000fe20000000800 */
[----:B-1----:R-:W-:-:S03]  /*10a0*/  IMAD R9, R4, R9, R6 ;  /* 0x0000000904097224 */ /* 0x002fc600078e0206 */
[----:B------:R-:W0:Y:S01]  /*10b0*/  LDS.128 R4, [R3+0x10] ;  /* 0x0000100003047984 */ /* 0x000e220000000c00 */
[----:B--2---:R-:W-:-:S03]  /*10c0*/  IMAD R10, R25, R10, R9 ;  /* 0x0000000a190a7224 */ /* 0x004fc600078e0209 */
[----:B------:R-:W1:Y:S01]  /*10d0*/  LDS R23, [R18+0x180] ;  /* 0x0001800012177984 */ /* 0x000e620000000800 */
[----:B---3--:R-:W-:-:S03]  /*10e0*/  IMAD R11, R14, R11, R10 ;  /* 0x0000000b0e0b7224 */ /* 0x008fc600078e020a */
[----:B------:R-:W-:Y:S04]  /*10f0*/  LDS R14, [R18+0x240] ;  /* 0x00024000120e7984 */ /* 0x000fe80000000800 */
[----:B------:R-:W-:Y:S01]  /*1100*/  LDS R25, [R18+0x280] ;  /* 0x0002800012197984 */ /* 0x000fe20000000800 */
[----:B0-----:R-:W-:-:S03]  /*1110*/  IMAD R11, R4, R26, R11 ;  /* 0x0000001a040b7224 */ /* 0x001fc600078e020b */
[----:B------:R-:W0:Y:S01]  /*1120*/  LDS R4, [R18+0x1c0] ;  /* 0x0001c00012047984 */ /* 0x000e220000000800 */
[----:B------:R-:W-:-:S03]  /*1130*/  IMAD R5, R8, R5, R11 ;  /* 0x0000000508057224 */ /* 0x000fc600078e020b */
[----:B------:R-:W-:Y:S01]  /*1140*/  LDS R26, [R18+0x200] ;  /* 0x00020000121a7984 */ /* 0x000fe20000000800 */
[----:B-1----:R-:W-:-:S03]  /*1150*/  IMAD R5, R23, R6, R5 ;  /* 0x0000000617057224 */ /* 0x002fc600078e0205 */
[----:B------:R-:W1:Y:S04]  /*1160*/  LDS.128 R8, [R3+0x20] ;  /* 0x0000200003087984 */ /* 0x000e680000000c00 */
[----:B------:R-:W-:Y:S01]  /*1170*/  LDS R23, [R18+0x3c0] ;  /* 0x0003c00012177984 */ /* 0x000fe20000000800 */
[----:B0-----:R-:W-:-:S04]  /*1180*/  IMAD R5, R4, R7, R5 ;  /* 0x0000000704057224 */ /* 0x001fc800078e0205 */
[----:B-1----:R-:W-:Y:S02]  /*1190*/  IMAD R5, R8, R26, R5 ;  /* 0x0000001a08057224 */ /* 0x002fe400078e0205 */
[----:B------:R-:W-:Y:S02]  /*11a0*/  LDS R8, [R18+0x340] ;  /* 0x0003400012087984 */ /* 0x000fe40000000800 */
[----:B------:R-:W-:Y:S02]  /*11b0*/  IMAD R14, R14, R9, R5 ;  /* 0x000000090e0e7224 */ /* 0x000fe400078e0205 */
[----:B------:R-:W-:Y:S01]  /*11c0*/  IMAD.WIDE R4, R15, 0x4, R12 ;  /* 0x000000040f047825 */ /* 0x000fe200078e020c */
[----:B------:R-:W0:Y:S03]  /*11d0*/  LDS R9, [R18+0x2c0] ;  /* 0x0002c00012097984 */ /* 0x000e260000000800 */
[----:B------:R-:W-:-:S02]  /*11e0*/  IMAD R26, R25, R10, R14 ;  /* 0x0000000a191a7224 */ /* 0x000fc400078e020e */
[----:B------:R-:W-:Y:S04]  /*11f0*/  LDS R10, [R18+0x300] ;  /* 0x00030000120a7984 */ /* 0x000fe80000000800 */
[----:B------:R-:W-:Y:S04]  /*1200*/  LDS R25, [R18+0x380] ;  /* 0x0003800012197984 */ /* 0x000fe80000000800 */
[----:B------:R-:W1:Y:S01]  /*1210*/  LDS.128 R12, [R3+0x30] ;  /* 0x00003000030c7984 */ /* 0x000e620000000c00 */
[----:B------:R-:W-:Y:S06]  /*1220*/  BAR.SYNC.DEFER_BLOCKING 0x0 ;  /* 0x0000000000007b1d */ /* 0x000fec0000010000 */
[----:B------:R-:W2:Y:S04]  /*1230*/  LDG.E R21, desc[UR12][R20.64+0x40] ;  /* 0x0000400c14157981 */ /* 0x000ea8000c1e1900 */
[----:B------:R-:W3:Y:S01]  /*1240*/  LDG.E R29, desc[UR12][R4.64] ;  /* 0x0000000c041d7981 */ /* 0x000ee2000c1e1900 */
[----:B0-----:R-:W-:Y:S01]  /*1250*/  IMAD R9, R9, R11, R26 ;  /* 0x0000000b09097224 */ /* 0x001fe200078e021a */
[----:B------:R-:W-:-:S03]  /*1260*/  IADD3 R19, PT, PT, R19, 0x2, RZ ;  /* 0x0000000213137810 */ /* 0x000fc60007ffe0ff */
[----:B-1----:R-:W-:-:S04]  /*1270*/  IMAD R9, R12, R10, R9 ;  /* 0x0000000a0c097224 */ /* 0x002fc800078e0209 */
[----:B------:R-:W-:-:S04]  /*1280*/  IMAD R13, R8, R13, R9 ;  /* 0x0000000d080d7224 */ /* 0x000fc800078e0209 */
[----:B------:R-:W-:-:S04]  /*1290*/  IMAD R14, R25, R14, R13 ;  /* 0x0000000e190e7224 */ /* 0x000fc800078e020d */
        /* <DEDUP_REMOVED lines=10> */
[----:B------:R-:W4:Y:S04]  /*1340*/  LDS.128 R8, [R3+0x10] ;  /* 0x0000100003087984 */ /* 0x000f280000000c00 */
[----:B------:R-:W5:Y:S04]  /*1350*/  LDS R26, [R18+0x140] ;  /* 0x00014000121a7984 */ /* 0x000f680000000800 */
[----:B------:R-:W5:Y:S04]  /*1360*/  LDS R21, [R18+0x180] ;  /* 0x0001800012157984 */ /* 0x000f680000000800 */
[----:B------:R-:W5:Y:S04]  /*1370*/  LDS R23, [R18+0x1c0] ;  /* 0x0001c00012177984 */ /* 0x000f680000000800 */
[----:B------:R-:W-:Y:S01]  /*1380*/  LDS R25, [R18+0x200] ;  /* 0x0002000012197984 */ /* 0x000fe20000000800 */
[----:B0-----:R-:W-:-:S03]  /*1390*/  IMAD R4, R4, R27, R14 ;  /* 0x0000001b04047224 */ /* 0x001fc600078e020e */
[----:B------:R-:W0:Y:S01]  /*13a0*/  LDS.128 R12, [R3+0x20] ;  /* 0x00002000030c7984 */ /* 0x000e220000000c00 */
[----:B-1----:R-:W-:-:S03]  /*13b0*/  IMAD R5, R28, R5, R4 ;  /* 0x000000051c057224 */ /* 0x002fc600078e0204 */
[----:B------:R-:W-:Y:S01]  /*13c0*/  LDS R27, [R18+0x280] ;  /* 0x00028000121b7984 */ /* 0x000fe20000000800 */
[----:B--2---:R-:W-:-:S03]  /*13d0*/  IMAD R5, R20, R6, R5 ;  /* 0x0000000614057224 */ /* 0x004fc600078e0205 */
[----:B------:R-:W1:Y:S01]  /*13e0*/  LDS R20, [R18+0x240] ;  /* 0x0002400012147984 */ /* 0x000e620000000800 */
[----:B---3--:R-:W-:-:S03]  /*13f0*/  IMAD R5, R22, R7, R5 ;  /* 0x0000000716057224 */ /* 0x008fc600078e0205 */
[----:B------:R-:W-:Y:S01]  /*1400*/  LDS R22, [R18+0x3c0] ;  /* 0x0003c00012167984 */ /* 0x000fe20000000800 */
[----:B----4-:R-:W-:-:S03]  /*1410*/  IMAD R5, R8, R24, R5 ;  /* 0x0000001808057224 */ /* 0x010fc600078e0205 */
[----:B------:R-:W2:Y:S01]  /*1420*/  LDS R8, [R18+0x2c0] ;  /* 0x0002c00012087984 */ /* 0x000ea20000000800 */
[----:B-----5:R-:W-:-:S03]  /*1430*/  IMAD R26, R26, R9, R5 ;  /* 0x000000091a1a7224 */ /* 0x020fc600078e0205 */
[----:B------:R-:W-:Y:S01]  /*1440*/  LDS R9, [R18+0x300] ;  /* 0x0003000012097984 */ /* 0x000fe20000000800 */
[----:B------:R-:W-:-:S03]  /*1450*/  IMAD R26, R21, R10, R26 ;  /* 0x0000000a151a7224 */ /* 0x000fc600078e021a */
[----:B------:R-:W3:Y:S01]  /*1460*/  LDS.128 R4, [R3+0x30] ;  /* 0x0000300003047984 */ /* 0x000ee20000000c00 */
[----:B------:R-:W-:-:S03]  /*1470*/  IMAD R11, R23, R11, R26 ;  /* 0x0000000b170b7224 */ /* 0x000fc600078e021a */
[----:B------:R-:W4:Y:S04]  /*1480*/  LDS R10, [R18+0x340] ;  /* 0x00034000120a7984 */ /* 0x000f280000000800 */
[----:B------:R-:W5:Y:S01]  /*1490*/  LDS R21, [R18+0x380] ;  /* 0x0003800012157984 */ /* 0x000f620000000800 */
[----:B0-----:R-:W-:-:S04]  /*14a0*/  IMAD R11, R12, R25, R11 ;  /* 0x000000190c0b7224 */ /* 0x001fc800078e020b */
[----:B-1----:R-:W-:-:S04]  /*14b0*/  IMAD R11, R20, R13, R11 ;  /* 0x0000000d140b7224 */ /* 0x002fc800078e020b */
[----:B------:R-:W-:-:S04]  /*14c0*/  IMAD R11, R27, R14, R11 ;  /* 0x0000000e1b0b7224 */ /* 0x000fc800078e020b */
[----:B--2---:R-:W-:-:S04]  /*14d0*/  IMAD R8, R8, R15, R11 ;  /* 0x0000000f08087224 */ /* 0x004fc800078e020b */
[----:B---3--:R-:W-:-:S04]  /*14e0*/  IMAD R4, R4, R9, R8 ;  /* 0x0000000904047224 */ /* 0x008fc800078e0208 */
[----:B----4-:R-:W-:-:S04]  /*14f0*/  IMAD R4, R10, R5, R4 ;  /* 0x000000050a047224 */ /* 0x010fc800078e0204 */
[----:B-----5:R-:W-:-:S04]  /*1500*/  IMAD R4, R21, R6, R4 ;  /* 0x0000000615047224 */ /* 0x020fc800078e0204 */
[----:B------:R-:W-:Y:S01]  /*1510*/  IMAD R23, R22, R7, R4 ;  /* 0x0000000716177224 */ /* 0x000fe200078e0204 */
[----:B------:R-:W-:Y:S06]  /*1520*/  BAR.SYNC.DEFER_BLOCKING 0x0 ;  /* 0x0000000000007b1d */ /* 0x000fec0000010000 */
.L_x_3:
[----:B------:R-:W-:Y:S05]  /*1530*/  BRA.U UP1, `(.L_x_0) ;  /* 0x0000000101e87547 */ /* 0x000fea000b800000 */
        /* <DEDUP_REMOVED lines=9> */
[----:B-1----:R-:W-:-:S05]  /*15d0*/  IMAD.WIDE R6, R9, 0x4, R6 ;  /* 0x0000000409067825 */ /* 0x002fca00078e0206 */
[----:B------:R-:W2:Y:S01]  /*15e0*/  LDG.E R12, desc[UR12][R6.64] ;  /* 0x0000000c060c7981 */ /* 0x000ea2000c1e1900 */
[----:B---3--:R-:W-:-:S05]  /*15f0*/  IMAD.WIDE R8, R19, 0x4, R4 ;  /* 0x0000000413087825 */ /* 0x008fca00078e0204 */
[----:B------:R-:W3:Y:S01]  /*1600*/  LDG.E R13, desc[UR12][R8.64] ;  /* 0x0000000c080d7981 */ /* 0x000ee2000c1e1900 */
[----:B------:R-:W-:-:S04]  /*1610*/  UIADD3 UR6, UPT, UPT, UR6, 0x400, URZ ;  /* 0x0000040006067890 */ /* 0x000fc8000fffe0ff */
[----:B------:R-:W-:Y:S01]  /*1620*/  ULEA UR6, UR8, UR6, 0x18 ;  /* 0x0000000608067291 */ /* 0x000fe2000f8ec0ff */
[----:B------:R-:W-:-:S05]  /*1630*/  LEA R15, R17, R3, 0x2 ;  /* 0x00000003110f7211 */ /* 0x000fca00078e10ff */
        /* <DEDUP_REMOVED lines=19> */
[----:B------:R-:W1:Y:S01]  /*1770*/  LDS R4, [R19+0x240] ;  /* 0x0002400013047984 */ /* 0x000e620000000800 */
[----:B--2---:R-:W-:-:S03]  /*1780*/  IMAD R21, R21, R6, R22 ;  /* 0x0000000615157224 */ /* 0x004fc600078e0216 */
[----:B------:R-:W2:Y:S04]  /*1790*/  LDS R5, [R19+0x280] ;  /* 0x0002800013057984 */ /* 0x000ea80000000800 */
[----:B------:R-:W2:Y:S01]  /*17a0*/  LDS R6, [R19+0x2c0] ;  /* 0x0002c00013067984 */ /* 0x000ea20000000800 */
[----:B---3--:R-:W-:-:S03]  /*17b0*/  IMAD R26, R20, R7, R21 ;  /* 0x00000007141a7224 */ /* 0x008fc600078e0215 */
[----:B------:R-:W-:Y:S04]  /*17c0*/  LDS R7, [R19+0x300] ;  /* 0x0003000013077984 */ /* 0x000fe80000000800 */
[----:B------:R-:W3:Y:S01]  /*17d0*/  LDS.128 R20, [R3+0x30] ;  /* 0x0000300003147984 */ /* 0x000ee20000000c00 */
[----:B----4-:R-:W-:-:S03]  /*17e0*/  IMAD R17, R8, R17, R26 ;  /* 0x0000001108117224 */ /* 0x010fc600078e021a */
[----:B------:R-:W4:Y:S01]  /*17f0*/  LDS R8, [R19+0x340] ;  /* 0x0003400013087984 */ /* 0x000f220000000800 */
[----:B-----5:R-:W-:-:S03]  /*1800*/  IMAD R17, R18, R9, R17 ;  /* 0x0000000912117224 */ /* 0x020fc600078e0211 */
[----:B------:R-:W5:Y:S04]  /*1810*/  LDS R9, [R19+0x380] ;  /* 0x0003800013097984 */ /* 0x000f680000000800 */
[----:B------:R-:W5:Y:S01]  /*1820*/  LDS R18, [R19+0x3c0] ;  /* 0x0003c00013127984 */ /* 0x000f620000000800 */
[----:B------:R-:W-:-:S04]  /*1830*/  IMAD R10, R25, R10, R17 ;  /* 0x0000000a190a7224 */ /* 0x000fc800078e0211 */
[----:B------:R-:W-:-:S04]  /*1840*/  IMAD R10, R24, R11, R10 ;  /* 0x0000000b180a7224 */ /* 0x000fc800078e020a */
[----:B0-----:R-:W-:-:S04]  /*1850*/  IMAD R10, R12, R27, R10 ;  /* 0x0000001b0c0a7224 */ /* 0x001fc800078e020a */
[----:B-1----:R-:W-:-:S04]  /*1860*/  IMAD R4, R4, R13, R10 ;  /* 0x0000000d04047224 */ /* 0x002fc800078e020a */
[----:B--2---:R-:W-:-:S04]  /*1870*/  IMAD R4, R5, R14, R4 ;  /* 0x0000000e05047224 */ /* 0x004fc800078e0204 */
[----:B------:R-:W-:-:S04]  /*1880*/  IMAD R4, R6, R15, R4 ;  /* 0x0000000f06047224 */ /* 0x000fc800078e0204 */
[----:B---3--:R-:W-:-:S04]  /*1890*/  IMAD R4, R20, R7, R4 ;  /* 0x0000000714047224 */ /* 0x008fc800078e0204 */
[----:B----4-:R-:W-:-:S04]  /*18a0*/  IMAD R4, R8, R21, R4 ;  /* 0x0000001508047224 */ /* 0x010fc800078e0204 */
[----:B-----5:R-:W-:-:S04]  /*18b0*/  IMAD R4, R9, R22, R4 ;  /* 0x0000001609047224 */ /* 0x020fc800078e0204 */
[----:B------:R-:W-:Y:S01]  /*18c0*/  IMAD R23, R18, R23, R4 ;  /* 0x0000001712177224 */ /* 0x000fe200078e0204 */
[----:B------:R-:W-:Y:S06]  /*18d0*/  BAR.SYNC.DEFER_BLOCKING 0x0 ;  /* 0x0000000000007b1d */ /* 0x000fec0000010000 */
.L_x_0:
[----:B------:R-:W3:Y:S01]  /*18e0*/  LDCU UR4, c[0x0][0x360] ;  /* 0x00006c00ff0477ac */ /* 0x000ee20008000800 */
[----:B------:R-:W0:Y:S01]  /*18f0*/  LDC.64 R4, c[0x0][0x380] ;  /* 0x0000e000ff047b82 */ /* 0x000e220000000a00 */
[----:B------:R-:W1:Y:S01]  /*1900*/  LDCU UR5, c[0x0][0x388] ;  /* 0x00007100ff0577ac */ /* 0x000e620008000800 */
[----:B---3--:R-:W-:-:S04]  /*1910*/  IMAD R3, R0, UR4, R2 ;  /* 0x0000000400037c24 */ /* 0x008fc8000f8e0202 */
[----:B-1----:R-:W-:-:S04]  /*1920*/  IMAD R3, R3, UR5, R16 ;  /* 0x0000000503037c24 */ /* 0x002fc8000f8e0210 */
[----:B0-----:R-:W-:-:S05]  /*1930*/  IMAD.WIDE R2, R3, 0x4, R4 ;  /* 0x0000000403027825 */ /* 0x001fca00078e0204 */
[----:B------:R-:W-:Y:S01]  /*1940*/  STG.E desc[UR12][R2.64], R23 ;  /* 0x0000001702007986 */ /* 0x000fe2000c10190c */
[----:B------:R-:W-:Y:S05]  /*1950*/  EXIT ;  /* 0x000000000000794d */ /* 0x000fea0003800000 */
.L_x_4:
[----:B------:R-:W-:-:S00]  /*1960*/  BRA `(.L_x_4) ;  /* 0xfffffffc00fc7947 */ /* 0x000fc0000383ffff */
[----:B------:R-:W-:-:S00]  /*1970*/  NOP ;  /* 0x0000000000007918 */ /* 0x000fc00000000000 */
        /* <DEDUP_REMOVED lines=8> */
.L_x_5:


//--------------------- .nv.shared._Z10matrix_mul6matrixS_S_ --------------------------
	.section	.nv.shared._Z10matrix_mul6matrixS_S_,"aw",@nobits
	.sectionflags	@""
	.align	4
.nv.shared._Z10matrix_mul6matrixS_S_:
	.zero		3072


//--------------------- .nv.shared.reserved.0     --------------------------
	.section	.nv.shared.reserved.0,"aw",@nobits
	.weak		__nv_reservedSMEM_offset_0_alias
	.size		__nv_reservedSMEM_offset_0_alias, 0, 64
	.other		__nv_reservedSMEM_offset_0_alias,@"STO_CUDA_RESERVED_SHARED STV_DEFAULT"
__nv_reservedSMEM_offset_0_alias:
	.zero		0
	.zero		64


//--------------------- .nv.constant0._Z10matrix_mul6matrixS_S_ --------------------------
	.section	.nv.constant0._Z10matrix_mul6matrixS_S_,"a",@progbits
	.sectionflags	@""
	.align	4
.nv.constant0._Z10matrix_mul6matrixS_S_:
	.zero		944


//--------------------- SYMBOLS --------------------------

	.type		.nv.reservedSmem.offset0,@object
	.size		.nv.reservedSmem.offset0,0x4
	.type		.nv.reservedSmem.cap,@object
	.size		.nv.reservedSmem.cap,0x4
